	.headerflags	@"EF_CUDA_TEXMODE_UNIFIED EF_CUDA_64BIT_ADDRESS EF_CUDA_ACCELERATORS EF_CUDA_SM90 EF_CUDA_VIRTUAL_SM(EF_CUDA_SM90)"
	.elftype	@"ET_EXEC"


//--------------------- .nv.info                  --------------------------
	.section	.nv.info,"",@"SHT_CUDA_INFO"
	.align	4


	//----- nvinfo : EIATTR_REGCOUNT
	.align		4
        /*0000*/ 	.byte	0x04, 0x2f
        /*0002*/ 	.short	(.L_1 - .L_0)
	.align		4
.L_0:
        /*0004*/ 	.word	index@(chunk_scaled_dot_kkt_fwd_kernel)
        /*0008*/ 	.word	0x000000a8


	//----- nvinfo : EIATTR_FRAME_SIZE
	.align		4
.L_1:
        /*000c*/ 	.byte	0x04, 0x11
        /*000e*/ 	.short	(.L_3 - .L_2)
	.align		4
.L_2:
        /*0010*/ 	.word	index@(chunk_scaled_dot_kkt_fwd_kernel)
        /*0014*/ 	.word	0x00000000


	//----- nvinfo : EIATTR_MIN_STACK_SIZE
	.align		4
.L_3:
        /*0018*/ 	.byte	0x04, 0x12
        /*001a*/ 	.short	(.L_5 - .L_4)
	.align		4
.L_4:
        /*001c*/ 	.word	index@(chunk_scaled_dot_kkt_fwd_kernel)
        /*0020*/ 	.word	0x00000000
.L_5:


//--------------------- .nv.info.chunk_scaled_dot_kkt_fwd_kernel --------------------------
	.section	.nv.info.chunk_scaled_dot_kkt_fwd_kernel,"",@"SHT_CUDA_INFO"
	.sectionflags	@""
	.align	4


	//----- nvinfo : EIATTR_CUDA_API_VERSION
	.align		4
        /*0000*/ 	.byte	0x04, 0x37
        /*0002*/ 	.short	(.L_7 - .L_6)
.L_6:
        /*0004*/ 	.word	0x00000080


	//----- nvinfo : EIATTR_KPARAM_INFO
	.align		4
.L_7:
        /*0008*/ 	.byte	0x04, 0x17
        /*000a*/ 	.short	(.L_9 - .L_8)
.L_8:
        /*000c*/ 	.word	0x00000000
        /*0010*/ 	.short	0x0005
        /*0012*/ 	.short	0x0028
        /*0014*/ 	.byte	0x00, 0xf4, 0x21, 0x00


	//----- nvinfo : EIATTR_KPARAM_INFO
	.align		4
.L_9:
        /*0018*/ 	.byte	0x04, 0x17
        /*001a*/ 	.short	(.L_11 - .L_10)
.L_10:
        /*001c*/ 	.word	0x00000000
        /*0020*/ 	.short	0x0004
        /*0022*/ 	.short	0x0020
        /*0024*/ 	.byte	0x00, 0xf0, 0x11, 0x00


	//----- nvinfo : EIATTR_KPARAM_INFO
	.align		4
.L_11:
        /*0028*/ 	.byte	0x04, 0x17
        /*002a*/ 	.short	(.L_13 - .L_12)
.L_12:
        /*002c*/ 	.word	0x00000000
        /*0030*/ 	.short	0x0003
        /*0032*/ 	.short	0x0018
        /*0034*/ 	.byte	0x00, 0xf4, 0x21, 0x00


	//----- nvinfo : EIATTR_KPARAM_INFO
	.align		4
.L_13:
        /*0038*/ 	.byte	0x04, 0x17
        /*003a*/ 	.short	(.L_15 - .L_14)
.L_14:
        /*003c*/ 	.word	0x00000000
        /*0040*/ 	.short	0x0002
        /*0042*/ 	.short	0x0010
        /*0044*/ 	.byte	0x00, 0xf4, 0x21, 0x00


	//----- nvinfo : EIATTR_KPARAM_INFO
	.align		4
.L_15:
        /*0048*/ 	.byte	0x04, 0x17
        /*004a*/ 	.short	(.L_17 - .L_16)
.L_16:
        /*004c*/ 	.word	0x00000000
        /*0050*/ 	.short	0x0001
        /*0052*/ 	.short	0x0008
        /*0054*/ 	.byte	0x00, 0xf4, 0x21, 0x00


	//----- nvinfo : EIATTR_KPARAM_INFO
	.align		4
.L_17:
        /*0058*/ 	.byte	0x04, 0x17
        /*005a*/ 	.short	(.L_19 - .L_18)
.L_18:
        /*005c*/ 	.word	0x00000000
        /*0060*/ 	.short	0x0000
        /*0062*/ 	.short	0x0000
        /*0064*/ 	.byte	0x00, 0xf4, 0x21, 0x00


	//----- nvinfo : EIATTR_SPARSE_MMA_MASK
	.align		4
.L_19:
        /*0068*/ 	.byte	0x03, 0x50
        /*006a*/ 	.short	0x0000


	//----- nvinfo : EIATTR_MAXREG_COUNT
	.align		4
        /*006c*/ 	.byte	0x03, 0x1b
        /*006e*/ 	.short	0x00ff


	//----- nvinfo : EIATTR_EXIT_INSTR_OFFSETS
	.align		4
        /*0070*/ 	.byte	0x04, 0x1c
        /*0072*/ 	.short	(.L_21 - .L_20)


	//   ....[0]....
.L_20:
        /*0074*/ 	.word	0x000054b0


	//   ....[1]....
        /*0078*/ 	.word	0x000054f0


	//----- nvinfo : EIATTR_REQNTID
	.align		4
.L_21:
        /*007c*/ 	.byte	0x04, 0x10
        /*007e*/ 	.short	(.L_23 - .L_22)
.L_22:
        /*0080*/ 	.word	0x00000040
        /*0084*/ 	.word	0x00000001
        /*0088*/ 	.word	0x00000001


	//----- nvinfo : EIATTR_CBANK_PARAM_SIZE
	.align		4
.L_23:
        /*008c*/ 	.byte	0x03, 0x19
        /*008e*/ 	.short	0x0030


	//----- nvinfo : EIATTR_PARAM_CBANK
	.align		4
        /*0090*/ 	.byte	0x04, 0x0a
        /*0092*/ 	.short	(.L_25 - .L_24)
	.align		4
.L_24:
        /*0094*/ 	.word	index@(.nv.constant0.chunk_scaled_dot_kkt_fwd_kernel)
        /*0098*/ 	.short	0x0210
        /*009a*/ 	.short	0x0030


	//----- nvinfo : EIATTR_SW_WAR
	.align		4
.L_25:
        /*009c*/ 	.byte	0x04, 0x36
        /*009e*/ 	.short	(.L_27 - .L_26)
.L_26:
        /*00a0*/ 	.word	0x00000008
.L_27:


//--------------------- .nv.callgraph             --------------------------
	.section	.nv.callgraph,"",@"SHT_CUDA_CALLGRAPH"
	.align	4
	.sectionentsize	8
	.align		4
        /*0000*/ 	.word	0x00000000
	.align		4
        /*0004*/ 	.word	0xffffffff
	.align		4
        /*0008*/ 	.word	0x00000000
	.align		4
        /*000c*/ 	.word	0xfffffffe
	.align		4
        /*0010*/ 	.word	0x00000000
	.align		4
        /*0014*/ 	.word	0xfffffffd
	.align		4
        /*0018*/ 	.word	0x00000000
	.align		4
        /*001c*/ 	.word	0xfffffffc


//--------------------- .text.chunk_scaled_dot_kkt_fwd_kernel --------------------------
	.section	.text.chunk_scaled_dot_kkt_fwd_kernel,"ax",@progbits
	.sectionflags	@"SHF_BARRIERS=1"
	.align	128
        .global         chunk_scaled_dot_kkt_fwd_kernel
        .type           chunk_scaled_dot_kkt_fwd_kernel,@function
        .size           chunk_scaled_dot_kkt_fwd_kernel,(.L_x_1 - chunk_scaled_dot_kkt_fwd_kernel)
        .other          chunk_scaled_dot_kkt_fwd_kernel,@"STO_CUDA_ENTRY STV_DEFAULT"
chunk_scaled_dot_kkt_fwd_kernel:
.text.chunk_scaled_dot_kkt_fwd_kernel:
[----:B------:R-:W0:Y:S01]  /*0000*/  LDC R1, c[0x0][0x28] ;  /* 0x00000a00ff017b82 */ /* 0x000e220000000800 */
[----:B------:R-:W1:Y:S01]  /*0010*/  S2R R130, SR_CTAID.X ;  /* 0x0000000000827919 */ /* 0x000e620000002500 */
[----:B------:R-:W-:-:S06]  /*0020*/  ULDC UR10, c[0x0][0x230] ;  /* 0x00008c00000a7ab9 */ /* 0x000fcc0000000800 */
[----:B------:R-:W2:Y:S01]  /*0030*/  S2UR UR8, SR_CTAID.Y ;  /* 0x00000000000879c3 */ /* 0x000ea20000002600 */
[----:B------:R-:W-:Y:S01]  /*0040*/  USHF.R.S32.HI UR4, URZ, 0x1f, UR10 ;  /* 0x0000001f3f047899 */ /* 0x000fe2000801140a */
[----:B------:R-:W3:Y:S01]  /*0050*/  S2R R128, SR_TID.X ;  /* 0x0000000000807919 */ /* 0x000ee20000002100 */
[----:B--2---:R-:W-:Y:S01]  /*0060*/  ULOP3.LUT UR6, UR8, 0x1f, URZ, 0xc0, !UPT ;  /* 0x0000001f08067892 */ /* 0x004fe2000f8ec03f */
[----:B-1----:R-:W-:Y:S01]  /*0070*/  IMAD.SHL.U32 R130, R130, 0x40, RZ ;  /* 0x0000004082827824 */ /* 0x002fe200078e00ff */
[----:B---3--:R-:W-:Y:S01]  /*0080*/  SHF.R.U32.HI R81, RZ, 0x4, R128 ;  /* 0x00000004ff517819 */ /* 0x008fe20000011680 */
[----:B------:R-:W-:-:S03]  /*0090*/  IMAD.SHL.U32 R90, R128, 0x8, RZ ;  /* 0x00000008805a7824 */ /* 0x000fc600078e00ff */
[C---:B------:R-:W-:Y:S02]  /*00a0*/  LOP3.LUT R0, R130.reuse, 0x3f, R128, 0xf8, !PT ;  /* 0x0000003f82007812 */ /* 0x040fe400078ef880 */
[----:B------:R-:W-:Y:S02]  /*00b0*/  SGXT.U32 R81, R81, 0x2 ;  /* 0x000000025151781a */ /* 0x000fe40000000000 */
[----:B------:R-:W-:Y:S02]  /*00c0*/  ISETP.GT.AND P1, PT, R130, -0x1, PT ;  /* 0xffffffff8200780c */ /* 0x000fe40003f24270 */
[----:B------:R-:W-:Y:S02]  /*00d0*/  SHF.R.S32.HI R117, RZ, 0x1f, R130 ;  /* 0x0000001fff757819 */ /* 0x000fe40000011482 */
[----:B------:R-:W-:Y:S02]  /*00e0*/  ISETP.LT.U32.AND P0, PT, R0, UR10, PT ;  /* 0x0000000a00007c0c */ /* 0x000fe4000bf01070 */
[----:B------:R-:W-:-:S02]  /*00f0*/  LOP3.LUT R142, R130, 0x8, R81, 0xfe, !PT ;  /* 0x00000008828e7812 */ /* 0x000fc400078efe51 */
[C---:B------:R-:W-:Y:S02]  /*0100*/  ISETP.LT.AND.EX P0, PT, R117.reuse, UR4, P1, P0 ;  /* 0x0000000475007c0c */ /* 0x040fe40008f01300 */
[C---:B------:R-:W-:Y:S01]  /*0110*/  ISETP.LT.U32.AND P3, PT, R142.reuse, UR10, PT ;  /* 0x0000000a8e007c0c */ /* 0x040fe2000bf61070 */
[----:B------:R-:W-:Y:S01]  /*0120*/  IMAD.SHL.U32 R143, R142, 0x2000, RZ ;  /* 0x000020008e8f7824 */ /* 0x000fe200078e00ff */
[----:B------:R-:W-:Y:S02]  /*0130*/  LOP3.LUT R10, R130, 0xc, R81, 0xfe, !PT ;  /* 0x0000000c820a7812 */ /* 0x000fe400078efe51 */
[----:B------:R-:W-:Y:S02]  /*0140*/  P2R R95, PR, RZ, 0x1 ;  /* 0x00000001ff5f7803 */ /* 0x000fe40000000000 */
[----:B------:R-:W-:Y:S01]  /*0150*/  ISETP.LT.AND.EX P0, PT, R117, UR4, P1, P3 ;  /* 0x0000000475007c0c */ /* 0x000fe20008f01330 */
[C---:B------:R-:W-:Y:S01]  /*0160*/  IMAD.SHL.U32 R7, R10.reuse, 0x2000, RZ ;  /* 0x000020000a077824 */ /* 0x040fe200078e00ff */
[----:B------:R-:W-:-:S02]  /*0170*/  ISETP.LT.U32.AND P2, PT, R10, UR10, PT ;  /* 0x0000000a0a007c0c */ /* 0x000fc4000bf41070 */
[--C-:B------:R-:W-:Y:S02]  /*0180*/  LOP3.LUT R8, R130, 0x10, R81.reuse, 0xfe, !PT ;  /* 0x0000001082087812 */ /* 0x100fe400078efe51 */
[----:B------:R-:W-:Y:S02]  /*0190*/  P2R R137, PR, RZ, 0x1 ;  /* 0x00000001ff897803 */ /* 0x000fe40000000000 */
[C---:B------:R-:W-:Y:S01]  /*01a0*/  ISETP.LT.AND.EX P0, PT, R117.reuse, UR4, P1, P2 ;  /* 0x0000000475007c0c */ /* 0x040fe20008f01320 */
[C---:B------:R-:W-:Y:S01]  /*01b0*/  IMAD.SHL.U32 R12, R8.reuse, 0x2000, RZ ;  /* 0x00002000080c7824 */ /* 0x040fe200078e00ff */
[----:B------:R-:W-:Y:S02]  /*01c0*/  ISETP.LT.U32.AND P2, PT, R8, UR10, PT ;  /* 0x0000000a08007c0c */ /* 0x000fe4000bf41070 */
[----:B------:R-:W-:Y:S02]  /*01d0*/  LOP3.LUT R6, R130, 0x14, R81, 0xfe, !PT ;  /* 0x0000001482067812 */ /* 0x000fe400078efe51 */
[----:B------:R-:W-:-:S02]  /*01e0*/  ISETP.LT.AND.EX P3, PT, R117, UR4, P1, P2 ;  /* 0x0000000475007c0c */ /* 0x000fc40008f61320 */
[C---:B------:R-:W-:Y:S01]  /*01f0*/  ISETP.LT.U32.AND P2, PT, R6.reuse, UR10, PT ;  /* 0x0000000a06007c0c */ /* 0x040fe2000bf41070 */
[----:B------:R-:W-:Y:S01]  /*0200*/  IMAD.SHL.U32 R11, R6, 0x2000, RZ ;  /* 0x00002000060b7824 */ /* 0x000fe200078e00ff */
[--C-:B------:R-:W-:Y:S02]  /*0210*/  LOP3.LUT R4, R130, 0x18, R81.reuse, 0xfe, !PT ;  /* 0x0000001882047812 */ /* 0x100fe400078efe51 */
[----:B------:R-:W-:Y:S02]  /*0220*/  P2R R136, PR, RZ, 0x1 ;  /* 0x00000001ff887803 */ /* 0x000fe40000000000 */
[----:B------:R-:W-:Y:S01]  /*0230*/  ISETP.LT.AND.EX P0, PT, R117, UR4, P1, P2 ;  /* 0x0000000475007c0c */ /* 0x000fe20008f01320 */
[C---:B------:R-:W-:Y:S01]  /*0240*/  IMAD.SHL.U32 R9, R4.reuse, 0x2000, RZ ;  /* 0x0000200004097824 */ /* 0x040fe200078e00ff */
[----:B------:R-:W-:Y:S02]  /*0250*/  ISETP.LT.U32.AND P2, PT, R4, UR10, PT ;  /* 0x0000000a04007c0c */ /* 0x000fe4000bf41070 */
[----:B------:R-:W-:-:S02]  /*0260*/  LOP3.LUT R2, R130, 0x1c, R81, 0xfe, !PT ;  /* 0x0000001c82027812 */ /* 0x000fc400078efe51 */
[----:B------:R-:W-:Y:S02]  /*0270*/  P2R R135, PR, RZ, 0x8 ;  /* 0x00000008ff877803 */ /* 0x000fe40000000000 */
[----:B------:R-:W-:Y:S02]  /*0280*/  ISETP.LT.AND.EX P3, PT, R117, UR4, P1, P2 ;  /* 0x0000000475007c0c */ /* 0x000fe40008f61320 */
[----:B------:R-:W-:Y:S02]  /*0290*/  ISETP.LT.U32.AND P2, PT, R2, UR10, PT ;  /* 0x0000000a02007c0c */ /* 0x000fe4000bf41070 */
[----:B------:R-:W-:Y:S02]  /*02a0*/  LOP3.LUT R40, R130, 0x20, R81, 0xfe, !PT ;  /* 0x0000002082287812 */ /* 0x000fe400078efe51 */
[----:B------:R-:W-:Y:S02]  /*02b0*/  LEA.HI R3, R128, 0x3c, RZ, 0x1c ;  /* 0x0000003c80037811 */ /* 0x000fe400078fe0ff */
[----:B------:R-:W-:-:S02]  /*02c0*/  P2R R134, PR, RZ, 0x1 ;  /* 0x00000001ff867803 */ /* 0x000fc40000000000 */
[----:B------:R-:W-:Y:S02]  /*02d0*/  ISETP.LT.AND.EX P0, PT, R117, UR4, P1, P2 ;  /* 0x0000000475007c0c */ /* 0x000fe40008f01320 */
[----:B------:R-:W-:Y:S02]  /*02e0*/  ISETP.LT.U32.AND P2, PT, R40, UR10, PT ;  /* 0x0000000a28007c0c */ /* 0x000fe4000bf41070 */
[----:B------:R-:W-:Y:S02]  /*02f0*/  LOP3.LUT R16, R3, R130, RZ, 0xfc, !PT ;  /* 0x0000008203107212 */ /* 0x000fe400078efcff */
[----:B------:R-:W-:Y:S02]  /*0300*/  LOP3.LUT R38, R130, 0x24, R81, 0xfe, !PT ;  /* 0x0000002482267812 */ /* 0x000fe400078efe51 */
[----:B------:R-:W-:Y:S01]  /*0310*/  P2R R133, PR, RZ, 0x8 ;  /* 0x00000008ff857803 */ /* 0x000fe20000000000 */
[----:B------:R-:W-:Y:S01]  /*0320*/  IMAD.SHL.U32 R118, R16, 0x2000, RZ ;  /* 0x0000200010767824 */ /* 0x000fe200078e00ff */
[----:B------:R-:W-:Y:S01]  /*0330*/  ISETP.LT.AND.EX P3, PT, R117, UR4, P1, P2 ;  /* 0x0000000475007c0c */ /* 0x000fe20008f61320 */
[----:B------:R-:W-:Y:S01]  /*0340*/  IMAD.SHL.U32 R102, R38, 0x2000, RZ ;  /* 0x0000200026667824 */ /* 0x000fe200078e00ff */
[----:B------:R-:W-:-:S02]  /*0350*/  ISETP.LT.U32.AND P6, PT, R16, UR10, PT ;  /* 0x0000000a10007c0c */ /* 0x000fc4000bfc1070 */
[----:B------:R-:W-:Y:S02]  /*0360*/  ISETP.LT.U32.AND P2, PT, R38, UR10, PT ;  /* 0x0000000a26007c0c */ /* 0x000fe4000bf41070 */
[----:B------:R-:W-:Y:S02]  /*0370*/  LOP3.LUT R36, R130, 0x28, R81, 0xfe, !PT ;  /* 0x0000002882247812 */ /* 0x000fe400078efe51 */
[----:B------:R-:W-:Y:S02]  /*0380*/  P2R R127, PR, RZ, 0x1 ;  /* 0x00000001ff7f7803 */ /* 0x000fe40000000000 */
[C---:B------:R-:W-:Y:S01]  /*0390*/  ISETP.LT.AND.EX P6, PT, R117.reuse, UR4, P1, P6 ;  /* 0x0000000475007c0c */ /* 0x040fe20008fc1360 */
[C---:B------:R-:W-:Y:S01]  /*03a0*/  IMAD.SHL.U32 R108, R36.reuse, 0x2000, RZ ;  /* 0x00002000246c7824 */ /* 0x040fe200078e00ff */
[----:B------:R-:W-:Y:S02]  /*03b0*/  ISETP.LT.AND.EX P0, PT, R117, UR4, P1, P2 ;  /* 0x0000000475007c0c */ /* 0x000fe40008f01320 */
[----:B------:R-:W-:-:S02]  /*03c0*/  ISETP.LT.U32.AND P2, PT, R36, UR10, PT ;  /* 0x0000000a24007c0c */ /* 0x000fc4000bf41070 */
[--C-:B------:R-:W-:Y:S02]  /*03d0*/  LOP3.LUT R30, R130, 0x2c, R81.reuse, 0xfe, !PT ;  /* 0x0000002c821e7812 */ /* 0x100fe400078efe51 */
[----:B------:R-:W-:Y:S02]  /*03e0*/  P2R R119, PR, RZ, 0x40 ;  /* 0x00000040ff777803 */ /* 0x000fe40000000000 */
[----:B------:R-:W-:Y:S01]  /*03f0*/  P2R R94, PR, RZ, 0x40 ;  /* 0x00000040ff5e7803 */ /* 0x000fe20000000000 */
[C---:B------:R-:W-:Y:S01]  /*0400*/  IMAD.SHL.U32 R110, R30.reuse, 0x2000, RZ ;  /* 0x000020001e6e7824 */ /* 0x040fe200078e00ff */
[----:B------:R-:W-:Y:S02]  /*0410*/  ISETP.LT.AND.EX P6, PT, R117, UR4, P1, P2 ;  /* 0x0000000475007c0c */ /* 0x000fe40008fc1320 */
[----:B------:R-:W-:Y:S02]  /*0420*/  ISETP.LT.U32.AND P2, PT, R30, UR10, PT ;  /* 0x0000000a1e007c0c */ /* 0x000fe4000bf41070 */
[----:B------:R-:W-:-:S02]  /*0430*/  LOP3.LUT R140, R130, 0x4, R81, 0xfe, !PT ;  /* 0x00000004828c7812 */ /* 0x000fc400078efe51 */
[----:B------:R-:W-:Y:S02]  /*0440*/  LOP3.LUT R28, R130, 0x30, R81, 0xfe, !PT ;  /* 0x00000030821c7812 */ /* 0x000fe400078efe51 */
[----:B------:R-:W-:Y:S01]  /*0450*/  P2R R125, PR, RZ, 0x1 ;  /* 0x00000001ff7d7803 */ /* 0x000fe20000000000 */
[----:B------:R-:W-:Y:S01]  /*0460*/  IMAD.SHL.U32 R141, R140, 0x2000, RZ ;  /* 0x000020008c8d7824 */ /* 0x000fe200078e00ff */
[----:B------:R-:W-:Y:S01]  /*0470*/  ISETP.LT.AND.EX P0, PT, R117, UR4, P1, P2 ;  /* 0x0000000475007c0c */ /* 0x000fe20008f01320 */
[----:B------:R-:W-:Y:S01]  /*0480*/  IMAD.SHL.U32 R112, R28, 0x2000, RZ ;  /* 0x000020001c707824 */ /* 0x000fe200078e00ff */
[----:B------:R-:W-:Y:S02]  /*0490*/  ISETP.LT.U32.AND P4, PT, R140, UR10, PT ;  /* 0x0000000a8c007c0c */ /* 0x000fe4000bf81070 */
[----:B------:R-:W-:Y:S02]  /*04a0*/  ISETP.LT.U32.AND P2, PT, R28, UR10, PT ;  /* 0x0000000a1c007c0c */ /* 0x000fe4000bf41070 */
[----:B------:R-:W-:-:S02]  /*04b0*/  LOP3.LUT R138, R81, R130, RZ, 0xfc, !PT ;  /* 0x00000082518a7212 */ /* 0x000fc400078efcff */
[----:B------:R-:W-:Y:S02]  /*04c0*/  LOP3.LUT R26, R130, 0x34, R81, 0xfe, !PT ;  /* 0x00000034821a7812 */ /* 0x000fe400078efe51 */
[----:B------:R-:W-:Y:S01]  /*04d0*/  P2R R126, PR, RZ, 0x8 ;  /* 0x00000008ff7e7803 */ /* 0x000fe20000000000 */
[----:B------:R-:W-:Y:S01]  /*04e0*/  IMAD.SHL.U32 R139, R138, 0x2000, RZ ;  /* 0x000020008a8b7824 */ /* 0x000fe200078e00ff */
[C---:B------:R-:W-:Y:S01]  /*04f0*/  ISETP.LT.AND.EX P4, PT, R117.reuse, UR4, P1, P4 ;  /* 0x0000000475007c0c */ /* 0x040fe20008f81340 */
[----:B------:R-:W-:Y:S01]  /*0500*/  IMAD.SHL.U32 R114, R26, 0x2000, RZ ;  /* 0x000020001a727824 */ /* 0x000fe200078e00ff */
[----:B------:R-:W-:Y:S02]  /*0510*/  ISETP.LT.AND.EX P3, PT, R117, UR4, P1, P2 ;  /* 0x0000000475007c0c */ /* 0x000fe40008f61320 */
[----:B------:R-:W-:Y:S02]  /*0520*/  ISETP.LT.U32.AND P5, PT, R138, UR10, PT ;  /* 0x0000000a8a007c0c */ /* 0x000fe4000bfa1070 */
[----:B------:R-:W-:-:S02]  /*0530*/  ISETP.LT.U32.AND P2, PT, R26, UR10, PT ;  /* 0x0000000a1a007c0c */ /* 0x000fc4000bf41070 */
[----:B------:R-:W-:Y:S02]  /*0540*/  LOP3.LUT R18, R130, 0x38, R81, 0xfe, !PT ;  /* 0x0000003882127812 */ /* 0x000fe400078efe51 */
[----:B------:R-:W-:Y:S02]  /*0550*/  P2R R131, PR, RZ, 0x10 ;  /* 0x00000010ff837803 */ /* 0x000fe40000000000 */
[C---:B------:R-:W-:Y:S01]  /*0560*/  ISETP.LT.AND.EX P5, PT, R117.reuse, UR4, P1, P5 ;  /* 0x0000000475007c0c */ /* 0x040fe20008fa1350 */
[C---:B------:R-:W-:Y:S01]  /*0570*/  IMAD.SHL.U32 R116, R18.reuse, 0x2000, RZ ;  /* 0x0000200012747824 */ /* 0x040fe200078e00ff */
[----:B------:R-:W-:Y:S02]  /*0580*/  ISETP.LT.AND.EX P4, PT, R117, UR4, P1, P2 ;  /* 0x0000000475007c0c */ /* 0x000fe40008f81320 */
[----:B------:R-:W-:Y:S02]  /*0590*/  ISETP.LT.U32.AND P2, PT, R18, UR10, PT ;  /* 0x0000000a12007c0c */ /* 0x000fe4000bf41070 */
[----:B------:R-:W-:-:S02]  /*05a0*/  P2R R132, PR, RZ, 0x20 ;  /* 0x00000020ff847803 */ /* 0x000fc40000000000 */
[----:B------:R-:W-:Y:S01]  /*05b0*/  ISETP.LT.AND.EX P5, PT, R117, UR4, P1, P2 ;  /* 0x0000000475007c0c */ /* 0x000fe20008fa1320 */
[----:B------:R-:W-:Y:S01]  /*05c0*/  ULOP3.LUT UR4, UR8, 0xffe0, URZ, 0xc0, !UPT ;  /* 0x0000ffe008047892 */ /* 0x000fe2000f8ec03f */
[--C-:B------:R-:W-:Y:S02]  /*05d0*/  SHF.L.U64.HI R138, R138, 0xd, R117.reuse ;  /* 0x0000000d8a8a7819 */ /* 0x100fe40000010275 */
[--C-:B------:R-:W-:Y:S01]  /*05e0*/  SHF.L.U64.HI R140, R140, 0xd, R117.reuse ;  /* 0x0000000d8c8c7819 */ /* 0x100fe20000010275 */
[----:B------:R-:W-:Y:S01]  /*05f0*/  UIMAD UR7, UR4, UR10, URZ ;  /* 0x0000000a040772a4 */ /* 0x000fe2000f8e023f */
[--C-:B------:R-:W-:Y:S02]  /*0600*/  SHF.L.U64.HI R142, R142, 0xd, R117.reuse ;  /* 0x0000000d8e8e7819 */ /* 0x100fe40000010275 */
[----:B------:R-:W-:Y:S01]  /*0610*/  ULDC.64 UR4, c[0x0][0x220] ;  /* 0x0000880000047ab9 */ /* 0x000fe20000000a00 */
[--C-:B------:R-:W-:Y:S01]  /*0620*/  SHF.L.U64.HI R10, R10, 0xd, R117.reuse ;  /* 0x0000000d0a0a7819 */ /* 0x100fe20000010275 */
[----:B------:R-:W-:Y:S01]  /*0630*/  UIMAD.WIDE UR4, UR7, 0x2, UR4 ;  /* 0x00000002070478a5 */ /* 0x000fe2000f8e0204 */
[----:B------:R-:W-:-:S02]  /*0640*/  SHF.L.U64.HI R8, R8, 0xd, R117 ;  /* 0x0000000d08087819 */ /* 0x000fc40000010275 */
[--C-:B------:R-:W-:Y:S01]  /*0650*/  SHF.L.U64.HI R5, R6, 0xd, R117.reuse ;  /* 0x0000000d06057819 */ /* 0x100fe20000010275 */
[----:B------:R-:W-:Y:S01]  /*0660*/  UIMAD.WIDE.U32 UR4, UR6, 0x2, UR4 ;  /* 0x00000002060478a5 */ /* 0x000fe2000f8e0004 */
[--C-:B------:R-:W-:Y:S01]  /*0670*/  SHF.L.U64.HI R3, R4, 0xd, R117.reuse ;  /* 0x0000000d04037819 */ /* 0x100fe20000010275 */
[----:B------:R-:W-:Y:S01]  /*0680*/  IMAD.SHL.U32 R6, R2, 0x2000, RZ ;  /* 0x0000200002067824 */ /* 0x000fe200078e00ff */
[----:B------:R-:W-:Y:S01]  /*0690*/  LOP3.LUT R92, R128, 0x4, RZ, 0xc0, !PT ;  /* 0x00000004805c7812 */ /* 0x000fe200078ec0ff */
[----:B------:R-:W-:Y:S01]  /*06a0*/  IMAD.SHL.U32 R4, R40, 0x2000, RZ ;  /* 0x0000200028047824 */ /* 0x000fe200078e00ff */
[----:B------:R-:W-:Y:S02]  /*06b0*/  SHF.L.U64.HI R2, R2, 0xd, R117 ;  /* 0x0000000d02027819 */ /* 0x000fe40000010275 */
[----:B------:R-:W-:Y:S01]  /*06c0*/  LEA R14, P1, R0, UR4, 0x6 ;  /* 0x00000004000e7c11 */ /* 0x000fe2000f8230ff */
[----:B------:R-:W-:Y:S01]  /*06d0*/  IMAD.SHL.U32 R92, R92, 0x8, RZ ;  /* 0x000000085c5c7824 */ /* 0x000fe200078e00ff */
[----:B------:R-:W-:-:S02]  /*06e0*/  LOP3.LUT R80, R128, 0x8, RZ, 0xc0, !PT ;  /* 0x0000000880507812 */ /* 0x000fc400078ec0ff */
[--C-:B------:R-:W-:Y:S01]  /*06f0*/  LEA.HI.X R15, R0, UR5, R117.reuse, 0x6, P1 ;  /* 0x00000005000f7c11 */ /* 0x100fe200088f3475 */
[----:B------:R-:W-:Y:S01]  /*0700*/  ULDC.64 UR4, c[0x0][0x218] ;  /* 0x0000860000047ab9 */ /* 0x000fe20000000a00 */
[----:B------:R-:W-:Y:S01]  /*0710*/  SHF.L.U64.HI R113, R26, 0xd, R117 ;  /* 0x0000000d1a717819 */ /* 0x000fe20000010275 */
[----:B------:R-:W-:Y:S01]  /*0720*/  UIMAD.WIDE UR4, UR7, 0x4, UR4 ;  /* 0x00000004070478a5 */ /* 0x000fe2000f8e0204 */
[----:B------:R-:W-:Y:S01]  /*0730*/  IMAD.SHL.U32 R93, R80, 0x8, RZ ;  /* 0x00000008505d7824 */ /* 0x000fe200078e00ff */
[----:B------:R-:W-:Y:S01]  /*0740*/  ULOP3.LUT UR7, UR7, 0x1f, UR8, 0xf8, !UPT ;  /* 0x0000001f07077892 */ /* 0x000fe2000f8ef808 */
[----:B------:R-:W-:Y:S01]  /*0750*/  P2R R124, PR, RZ, 0x40 ;  /* 0x00000040ff7c7803 */ /* 0x000fe20000000000 */
[----:B------:R-:W-:Y:S01]  /*0760*/  UIMAD.WIDE.U32 UR4, UR6, 0x4, UR4 ;  /* 0x00000004060478a5 */ /* 0x000fe2000f8e0004 */
[----:B------:R-:W-:Y:S01]  /*0770*/  P2R R64, PR, RZ, 0x40 ;  /* 0x00000040ff407803 */ /* 0x000fe20000000000 */
[----:B------:R-:W-:Y:S01]  /*0780*/  USHF.L.U32 UR6, UR7, 0x7, URZ ;  /* 0x0000000707067899 */ /* 0x000fe2000800063f */
[----:B------:R-:W-:Y:S01]  /*0790*/  LOP3.LUT R26, R92, 0x18, R90, 0xf8, !PT ;  /* 0x000000185c1a7812 */ /* 0x000fe200078ef85a */
[----:B------:R-:W-:Y:S01]  /*07a0*/  ULDC.64 UR8, c[0x0][0x208] ;  /* 0x0000820000087ab9 */ /* 0x000fe20000000a00 */
[----:B------:R-:W-:-:S02]  /*07b0*/  ISETP.NE.AND P6, PT, R137, RZ, PT ;  /* 0x000000ff8900720c */ /* 0x000fc40003fc5270 */
[----:B------:R-:W-:Y:S02]  /*07c0*/  LEA R86, P1, R0, UR4, 0x7 ;  /* 0x0000000400567c11 */ /* 0x000fe4000f8238ff */
[--C-:B------:R-:W-:Y:S02]  /*07d0*/  SHF.L.U64.HI R13, R38, 0xd, R117.reuse ;  /* 0x0000000d260d7819 */ /* 0x100fe40000010275 */
[----:B------:R-:W-:Y:S02]  /*07e0*/  CS2R R38, SRZ ;  /* 0x0000000000267805 */ /* 0x000fe4000001ff00 */
[--C-:B------:R-:W-:Y:S01]  /*07f0*/  LEA.HI.X R87, R0, UR5, R117.reuse, 0x7, P1 ;  /* 0x0000000500577c11 */ /* 0x100fe200088f3c75 */
[----:B------:R-:W-:Y:S01]  /*0800*/  ULDC.64 UR4, c[0x0][0x210] ;  /* 0x0000840000047ab9 */ /* 0x000fe20000000a00 */
[----:B------:R-:W-:Y:S01]  /*0810*/  SHF.L.U64.HI R0, R40, 0xd, R117 ;  /* 0x0000000d28007819 */ /* 0x000fe20000010275 */
[----:B------:R-:W-:Y:S01]  /*0820*/  UIMAD.WIDE UR4, UR6, 0x2, UR4 ;  /* 0x00000002060478a5 */ /* 0x000fe2000f8e0204 */
[----:B------:R-:W-:-:S02]  /*0830*/  LOP3.LUT R91, R26, R93, RZ, 0xfc, !PT ;  /* 0x0000005d1a5b7212 */ /* 0x000fc400078efcff */
[----:B------:R-:W-:Y:S02]  /*0840*/  P2R R123, PR, RZ, 0x1 ;  /* 0x00000001ff7b7803 */ /* 0x000fe40000000000 */
[----:B------:R-:W-:Y:S02]  /*0850*/  P2R R65, PR, RZ, 0x1 ;  /* 0x00000001ff417803 */ /* 0x000fe40000000000 */
[----:B------:R-:W-:Y:S02]  /*0860*/  IADD3 R24, P1, R139, UR4, RZ ;  /* 0x000000048b187c10 */ /* 0x000fe4000ff3e0ff */
[----:B------:R-:W-:Y:S02]  /*0870*/  P2R R122, PR, RZ, 0x8 ;  /* 0x00000008ff7a7803 */ /* 0x000fe40000000000 */
[----:B------:R-:W-:Y:S02]  /*0880*/  IADD3.X R25, R138, UR5, RZ, P1, !PT ;  /* 0x000000058a197c10 */ /* 0x000fe40008ffe4ff */
[----:B------:R-:W-:-:S02]  /*0890*/  IADD3 R22, P1, R141, UR4, RZ ;  /* 0x000000048d167c10 */ /* 0x000fc4000ff3e0ff */
[----:B------:R-:W-:Y:S01]  /*08a0*/  P2R R66, PR, RZ, 0x8 ;  /* 0x00000008ff427803 */ /* 0x000fe20000000000 */
[----:B------:R-:W-:Y:S01]  /*08b0*/  IMAD.WIDE.U32 R24, R91, 0x2, R24 ;  /* 0x000000025b187825 */ /* 0x000fe200078e0018 */
[----:B------:R-:W-:Y:S02]  /*08c0*/  IADD3.X R23, R140, UR5, RZ, P1, !PT ;  /* 0x000000058c177c10 */ /* 0x000fe40008ffe4ff */
[----:B------:R-:W-:Y:S02]  /*08d0*/  IADD3 R20, P1, R143, UR4, RZ ;  /* 0x000000048f147c10 */ /* 0x000fe4000ff3e0ff */
[----:B------:R-:W-:Y:S01]  /*08e0*/  ISETP.NE.AND P0, PT, R131, RZ, PT ;  /* 0x000000ff8300720c */ /* 0x000fe20003f05270 */
[----:B------:R-:W-:Y:S01]  /*08f0*/  IMAD.WIDE.U32 R26, R91, 0x2, R22 ;  /* 0x000000025b1a7825 */ /* 0x000fe200078e0016 */
[----:B------:R-:W-:Y:S02]  /*0900*/  IADD3.X R21, R142, UR5, RZ, P1, !PT ;  /* 0x000000058e157c10 */ /* 0x000fe40008ffe4ff */
[----:B------:R-:W-:-:S02]  /*0910*/  IADD3 R62, P1, R7, UR4, RZ ;  /* 0x00000004073e7c10 */ /* 0x000fc4000ff3e0ff */
[----:B------:R-:W-:Y:S01]  /*0920*/  ISETP.NE.AND P3, PT, R132, RZ, PT ;  /* 0x000000ff8400720c */ /* 0x000fe20003f65270 */
[----:B------:R-:W-:Y:S01]  /*0930*/  IMAD.WIDE.U32 R44, R91, 0x2, R20 ;  /* 0x000000025b2c7825 */ /* 0x000fe200078e0014 */
[----:B------:R-:W-:Y:S02]  /*0940*/  IADD3.X R63, R10, UR5, RZ, P1, !PT ;  /* 0x000000050a3f7c10 */ /* 0x000fe40008ffe4ff */
[----:B------:R-:W-:Y:S02]  /*0950*/  IADD3 R48, P1, R12, UR4, RZ ;  /* 0x000000040c307c10 */ /* 0x000fe4000ff3e0ff */
[----:B------:R-:W-:Y:S02]  /*0960*/  SHF.L.U64.HI R103, R36, 0xd, R117 ;  /* 0x0000000d24677819 */ /* 0x000fe40000010275 */
[----:B------:R-:W-:Y:S02]  /*0970*/  CS2R R36, SRZ ;  /* 0x0000000000247805 */ /* 0x000fe4000001ff00 */
[----:B------:R-:W-:-:S02]  /*0980*/  IADD3.X R49, R8, UR5, RZ, P1, !PT ;  /* 0x0000000508317c10 */ /* 0x000fc40008ffe4ff */
[----:B------:R-:W-:Y:S02]  /*0990*/  IADD3 R34, P1, R11, UR4, RZ ;  /* 0x000000040b227c10 */ /* 0x000fe4000ff3e0ff */
[--C-:B------:R-:W-:Y:S02]  /*09a0*/  SHF.L.U64.HI R109, R30, 0xd, R117.reuse ;  /* 0x0000000d1e6d7819 */ /* 0x100fe40000010275 */
[----:B------:R-:W-:Y:S02]  /*09b0*/  CS2R R30, SRZ ;  /* 0x00000000001e7805 */ /* 0x000fe4000001ff00 */
[----:B------:R-:W-:Y:S01]  /*09c0*/  IADD3.X R35, R5, UR5, RZ, P1, !PT ;  /* 0x0000000505237c10 */ /* 0x000fe20008ffe4ff */
[----:B------:R-:W2:Y:S01]  /*09d0*/  @P6 LDG.E.128 R36, desc[UR8][R44.64] ;  /* 0x000000082c246981 */ /* 0x000ea2000c1e1d00 */
[----:B------:R-:W-:Y:S02]  /*09e0*/  IADD3 R50, P1, R9, UR4, RZ ;  /* 0x0000000409327c10 */ /* 0x000fe4000ff3e0ff */
[----:B------:R-:W-:-:S02]  /*09f0*/  SHF.L.U64.HI R111, R28, 0xd, R117 ;  /* 0x0000000d1c6f7819 */ /* 0x000fc40000010275 */
[----:B------:R-:W-:Y:S02]  /*0a00*/  CS2R R28, SRZ ;  /* 0x00000000001c7805 */ /* 0x000fe4000001ff00 */
[----:B------:R-:W-:Y:S02]  /*0a10*/  IADD3.X R51, R3, UR5, RZ, P1, !PT ;  /* 0x0000000503337c10 */ /* 0x000fe40008ffe4ff */
[----:B------:R-:W-:Y:S02]  /*0a20*/  IADD3 R32, P1, R6, UR4, RZ ;  /* 0x0000000406207c10 */ /* 0x000fe4000ff3e0ff */
[----:B------:R-:W-:Y:S02]  /*0a30*/  SHF.L.U64.HI R115, R18, 0xd, R117 ;  /* 0x0000000d12737819 */ /* 0x000fe40000010275 */
[----:B------:R-:W-:Y:S02]  /*0a40*/  CS2R R18, SRZ ;  /* 0x0000000000127805 */ /* 0x000fe4000001ff00 */
[----:B------:R-:W-:Y:S01]  /*0a50*/  IADD3.X R33, R2, UR5, RZ, P1, !PT ;  /* 0x0000000502217c10 */ /* 0x000fe20008ffe4ff */
[----:B------:R-:W3:Y:S01]  /*0a60*/  @P0 LDG.E.128 R28, desc[UR8][R26.64] ;  /* 0x000000081a1c0981 */ /* 0x000ee2000c1e1d00 */
[----:B------:R-:W-:-:S02]  /*0a70*/  IADD3 R60, P1, R4, UR4, RZ ;  /* 0x00000004043c7c10 */ /* 0x000fc4000ff3e0ff */
[----:B------:R-:W-:Y:S02]  /*0a80*/  SHF.L.U64.HI R117, R16, 0xd, R117 ;  /* 0x0000000d10757819 */ /* 0x000fe40000010275 */
[----:B------:R-:W-:Y:S02]  /*0a90*/  CS2R R16, SRZ ;  /* 0x0000000000107805 */ /* 0x000fe4000001ff00 */
[----:B------:R-:W-:Y:S02]  /*0aa0*/  IADD3.X R61, R0, UR5, RZ, P1, !PT ;  /* 0x00000005003d7c10 */ /* 0x000fe40008ffe4ff */
[----:B------:R-:W-:Y:S02]  /*0ab0*/  IADD3 R58, P1, R102, UR4, RZ ;  /* 0x00000004663a7c10 */ /* 0x000fe4000ff3e0ff */
[----:B------:R-:W-:Y:S01]  /*0ac0*/  ISETP.NE.AND P6, PT, R127, RZ, PT ;  /* 0x000000ff7f00720c */ /* 0x000fe20003fc5270 */
[----:B------:R1:W4:Y:S01]  /*0ad0*/  @P3 LDG.E.128 R16, desc[UR8][R24.64] ;  /* 0x0000000818103981 */ /* 0x000322000c1e1d00 */
[----:B------:R-:W-:-:S02]  /*0ae0*/  IADD3.X R59, R13, UR5, RZ, P1, !PT ;  /* 0x000000050d3b7c10 */ /* 0x000fc40008ffe4ff */
[----:B------:R-:W-:Y:S02]  /*0af0*/  IADD3 R56, P1, R108, UR4, RZ ;  /* 0x000000046c387c10 */ /* 0x000fe4000ff3e0ff */
[----:B------:R-:W-:Y:S02]  /*0b00*/  CS2R R76, SRZ ;  /* 0x00000000004c7805 */ /* 0x000fe4000001ff00 */
[----:B------:R-:W-:Y:S02]  /*0b10*/  ISETP.NE.AND P2, PT, R136, RZ, PT ;  /* 0x000000ff8800720c */ /* 0x000fe40003f45270 */
[----:B------:R-:W-:Y:S02]  /*0b20*/  IADD3.X R57, R103, UR5, RZ, P1, !PT ;  /* 0x0000000567397c10 */ /* 0x000fe40008ffe4ff */
[----:B------:R-:W-:Y:S02]  /*0b30*/  IADD3 R54, P1, R110, UR4, RZ ;  /* 0x000000046e367c10 */ /* 0x000fe4000ff3e0ff */
[----:B------:R-:W-:-:S02]  /*0b40*/  CS2R R78, SRZ ;  /* 0x00000000004e7805 */ /* 0x000fc4000001ff00 */
[----:B------:R-:W-:Y:S02]  /*0b50*/  P2R R121, PR, RZ, 0x10 ;  /* 0x00000010ff797803 */ /* 0x000fe40000000000 */
[----:B------:R-:W-:Y:S02]  /*0b60*/  IADD3.X R55, R109, UR5, RZ, P1, !PT ;  /* 0x000000056d377c10 */ /* 0x000fe40008ffe4ff */
[----:B------:R-:W-:Y:S02]  /*0b70*/  IADD3 R52, P1, R112, UR4, RZ ;  /* 0x0000000470347c10 */ /* 0x000fe4000ff3e0ff */
[----:B------:R-:W-:Y:S02]  /*0b80*/  ISETP.NE.AND P3, PT, R134, RZ, PT ;  /* 0x000000ff8600720c */ /* 0x000fe40003f65270 */
[----:B------:R-:W-:Y:S02]  /*0b90*/  IADD3.X R53, R111, UR5, RZ, P1, !PT ;  /* 0x000000056f357c10 */ /* 0x000fe40008ffe4ff */
[----:B------:R-:W-:-:S02]  /*0ba0*/  ISETP.NE.AND P0, PT, R133, RZ, PT ;  /* 0x000000ff8500720c */ /* 0x000fc40003f05270 */
[----:B------:R-:W-:Y:S01]  /*0bb0*/  IADD3 R88, P1, R114, UR4, RZ ;  /* 0x0000000472587c10 */ /* 0x000fe2000ff3e0ff */
[----:B------:R-:W-:Y:S01]  /*0bc0*/  IMAD.WIDE.U32 R70, R91, 0x2, R32 ;  /* 0x000000025b467825 */ /* 0x000fe200078e0020 */
[----:B------:R-:W-:Y:S02]  /*0bd0*/  P2R R67, PR, RZ, 0x10 ;  /* 0x00000010ff437803 */ /* 0x000fe40000000000 */
[----:B------:R-:W-:Y:S02]  /*0be0*/  IADD3.X R89, R113, UR5, RZ, P1, !PT ;  /* 0x0000000571597c10 */ /* 0x000fe40008ffe4ff */
[----:B-1----:R-:W-:Y:S02]  /*0bf0*/  CS2R R24, SRZ ;  /* 0x0000000000187805 */ /* 0x002fe4000001ff00 */
[----:B------:R-:W-:Y:S02]  /*0c00*/  IADD3 R84, P1, R116, UR4, RZ ;  /* 0x0000000474547c10 */ /* 0x000fe4000ff3e0ff */
[----:B------:R-:W-:-:S02]  /*0c10*/  CS2R R26, SRZ ;  /* 0x00000000001a7805 */ /* 0x000fc4000001ff00 */
[----:B------:R-:W-:Y:S02]  /*0c20*/  ISETP.NE.AND P4, PT, R135, RZ, PT ;  /* 0x000000ff8700720c */ /* 0x000fe40003f85270 */
[----:B------:R-:W-:Y:S02]  /*0c30*/  CS2R R44, SRZ ;  /* 0x00000000002c7805 */ /* 0x000fe4000001ff00 */
[----:B------:R-:W-:Y:S02]  /*0c40*/  CS2R R46, SRZ ;  /* 0x00000000002e7805 */ /* 0x000fe4000001ff00 */
[----:B------:R-:W-:Y:S02]  /*0c50*/  CS2R R40, SRZ ;  /* 0x0000000000287805 */ /* 0x000fe4000001ff00 */
[----:B------:R-:W-:Y:S01]  /*0c60*/  CS2R R42, SRZ ;  /* 0x00000000002a7805 */ /* 0x000fe2000001ff00 */
[----:B------:R-:W-:Y:S01]  /*0c70*/  IMAD.WIDE.U32 R34, R91, 0x2, R34 ;  /* 0x000000025b227825 */ /* 0x000fe200078e0022 */
[----:B------:R1:W5:Y:S01]  /*0c80*/  @P6 LDG.E.128 R76, desc[UR8][R70.64] ;  /* 0x00000008464c6981 */ /* 0x000362000c1e1d00 */
[----:B------:R-:W-:-:S02]  /*0c90*/  ISETP.NE.AND P6, PT, R64, RZ, PT ;  /* 0x000000ff4000720c */ /* 0x000fc40003fc5270 */
[----:B------:R-:W-:Y:S01]  /*0ca0*/  IMAD.WIDE.U32 R50, R91, 0x2, R50 ;  /* 0x000000025b327825 */ /* 0x000fe200078e0032 */
[----:B------:R-:W-:Y:S01]  /*0cb0*/  IADD3.X R85, R115, UR5, RZ, P1, !PT ;  /* 0x0000000573557c10 */ /* 0x000fe20008ffe4ff */
[----:B------:R-:W5:Y:S01]  /*0cc0*/  @P3 LDG.E.128 R24, desc[UR8][R34.64] ;  /* 0x0000000822183981 */ /* 0x000f62000c1e1d00 */
[----:B------:R-:W-:Y:S01]  /*0cd0*/  IADD3 R82, P1, R118, UR4, RZ ;  /* 0x0000000476527c10 */ /* 0x000fe2000ff3e0ff */
[C---:B------:R-:W-:Y:S01]  /*0ce0*/  IMAD.WIDE.U32 R62, R91.reuse, 0x2, R62 ;  /* 0x000000025b3e7825 */ /* 0x040fe200078e003e */
[----:B------:R-:W-:Y:S01]  /*0cf0*/  CS2R R20, SRZ ;  /* 0x0000000000147805 */ /* 0x000fe2000001ff00 */
[----:B------:R0:W5:Y:S01]  /*0d00*/  @P0 LDG.E.128 R44, desc[UR8][R50.64] ;  /* 0x00000008322c0981 */ /* 0x000162000c1e1d00 */
[----:B------:R-:W-:Y:S02]  /*0d10*/  CS2R R22, SRZ ;  /* 0x0000000000167805 */ /* 0x000fe4000001ff00 */
[----:B------:R-:W-:Y:S01]  /*0d20*/  ISETP.NE.AND P3, PT, R66, RZ, PT ;  /* 0x000000ff4200720c */ /* 0x000fe20003f65270 */
[----:B------:R-:W-:Y:S01]  /*0d30*/  IMAD.WIDE.U32 R48, R91, 0x2, R48 ;  /* 0x000000025b307825 */ /* 0x000fe200078e0030 */
[----:B------:R-:W5:Y:S01]  /*0d40*/  @P2 LDG.E.128 R40, desc[UR8][R62.64] ;  /* 0x000000083e282981 */ /* 0x000f62000c1e1d00 */
[----:B------:R-:W-:-:S02]  /*0d50*/  ISETP.NE.AND P0, PT, R65, RZ, PT ;  /* 0x000000ff4100720c */ /* 0x000fc40003f05270 */
[----:B------:R-:W-:Y:S02]  /*0d60*/  CS2R R68, SRZ ;  /* 0x0000000000447805 */ /* 0x000fe4000001ff00 */
[----:B------:R-:W-:Y:S02]  /*0d70*/  IADD3.X R83, R117, UR5, RZ, P1, !PT ;  /* 0x0000000575537c10 */ /* 0x000fe40008ffe4ff */
[----:B-1----:R-:W-:Y:S02]  /*0d80*/  CS2R R70, SRZ ;  /* 0x0000000000467805 */ /* 0x002fe4000001ff00 */
[----:B------:R-:W-:Y:S01]  /*0d90*/  ISETP.NE.AND P2, PT, R125, RZ, PT ;  /* 0x000000ff7d00720c */ /* 0x000fe20003f45270 */
[----:B------:R-:W-:Y:S01]  /*0da0*/  IMAD.WIDE.U32 R56, R91, 0x2, R56 ;  /* 0x000000025b387825 */ /* 0x000fe200078e0038 */
[----:B------:R-:W-:Y:S01]  /*0db0*/  ISETP.NE.AND P1, PT, R126, RZ, PT ;  /* 0x000000ff7e00720c */ /* 0x000fe20003f25270 */
[----:B------:R1:W5:Y:S01]  /*0dc0*/  @P4 LDG.E.128 R20, desc[UR8][R48.64] ;  /* 0x0000000830144981 */ /* 0x000362000c1e1d00 */
[----:B------:R-:W-:-:S02]  /*0dd0*/  ISETP.NE.AND P4, PT, R67, RZ, PT ;  /* 0x000000ff4300720c */ /* 0x000fc40003f85270 */
[----:B------:R-:W-:Y:S02]  /*0de0*/  CS2R R72, SRZ ;  /* 0x0000000000487805 */ /* 0x000fe4000001ff00 */
[----:B------:R-:W-:Y:S02]  /*0df0*/  CS2R R74, SRZ ;  /* 0x00000000004a7805 */ /* 0x000fe4000001ff00 */
[----:B0-----:R-:W-:Y:S02]  /*0e00*/  CS2R R50, SRZ ;  /* 0x0000000000327805 */ /* 0x001fe4000001ff00 */
[----:B------:R-:W-:Y:S02]  /*0e10*/  CS2R R64, SRZ ;  /* 0x0000000000407805 */ /* 0x000fe4000001ff00 */
[----:B------:R-:W-:Y:S01]  /*0e20*/  CS2R R66, SRZ ;  /* 0x0000000000427805 */ /* 0x000fe2000001ff00 */
[----:B------:R-:W-:Y:S01]  /*0e30*/  IMAD.WIDE.U32 R54, R91, 0x2, R54 ;  /* 0x000000025b367825 */ /* 0x000fe200078e0036 */
[----:B------:R0:W5:Y:S01]  /*0e40*/  @P6 LDG.E.128 R68, desc[UR8][R56.64] ;  /* 0x0000000838446981 */ /* 0x000162000c1e1d00 */
[----:B------:R-:W-:-:S02]  /*0e50*/  PRMT R144, RZ, 0x7610, R144 ;  /* 0x00007610ff907816 */ /* 0x000fc40000000090 */
[----:B-1----:R-:W-:Y:S01]  /*0e60*/  CS2R R48, SRZ ;  /* 0x0000000000307805 */ /* 0x002fe2000001ff00 */
[C---:B------:R-:W-:Y:S01]  /*0e70*/  IMAD.WIDE.U32 R52, R91.reuse, 0x2, R52 ;  /* 0x000000025b347825 */ /* 0x040fe200078e0034 */
[----:B------:R-:W-:Y:S02]  /*0e80*/  CS2R R32, SRZ ;  /* 0x0000000000207805 */ /* 0x000fe4000001ff00 */
[----:B------:R-:W-:Y:S02]  /*0e90*/  CS2R R34, SRZ ;  /* 0x0000000000227805 */ /* 0x000fe4000001ff00 */
[----:B------:R-:W-:Y:S01]  /*0ea0*/  ISETP.NE.AND P6, PT, R94, RZ, PT ;  /* 0x000000ff5e00720c */ /* 0x000fe20003fc5270 */
[C---:B------:R-:W-:Y:S01]  /*0eb0*/  IMAD.WIDE.U32 R58, R91.reuse, 0x2, R58 ;  /* 0x000000025b3a7825 */ /* 0x040fe200078e003a */
[----:B------:R1:W5:Y:S01]  /*0ec0*/  @P0 LDG.E.128 R72, desc[UR8][R54.64] ;  /* 0x0000000836480981 */ /* 0x000362000c1e1d00 */
[----:B------:R-:W-:Y:S02]  /*0ed0*/  LOP3.LUT R104, R128, 0x10, RZ, 0xc0, !PT ;  /* 0x0000001080687812 */ /* 0x000fe400078ec0ff */
[----:B------:R-:W-:Y:S01]  /*0ee0*/  IMAD.WIDE.U32 R60, R91, 0x2, R60 ;  /* 0x000000025b3c7825 */ /* 0x000fe200078e003c */
[----:B------:R1:W5:Y:S01]  /*0ef0*/  @P3 LDG.E.128 R48, desc[UR8][R52.64] ;  /* 0x0000000834303981 */ /* 0x000362000c1e1d00 */
[----:B0-----:R-:W-:-:S02]  /*0f00*/  CS2R R56, SRZ ;  /* 0x0000000000387805 */ /* 0x001fc4000001ff00 */
[----:B------:R-:W-:Y:S01]  /*0f10*/  CS2R R62, SRZ ;  /* 0x00000000003e7805 */ /* 0x000fe2000001ff00 */
[C---:B------:R-:W-:Y:S01]  /*0f20*/  IMAD.WIDE.U32 R88, R91.reuse, 0x2, R88 ;  /* 0x000000025b587825 */ /* 0x040fe200078e0058 */
[----:B------:R0:W5:Y:S03]  /*0f30*/  @P2 LDG.E.128 R64, desc[UR8][R58.64] ;  /* 0x000000083a402981 */ /* 0x000166000c1e1d00 */
[----:B------:R-:W-:Y:S01]  /*0f40*/  IMAD.MOV.U32 R146, RZ, RZ, RZ ;  /* 0x000000ffff927224 */ /* 0x000fe200078e00ff */
[----:B-1----:R-:W-:Y:S01]  /*0f50*/  CS2R R54, SRZ ;  /* 0x0000000000367805 */ /* 0x002fe2000001ff00 */
[----:B------:R1:W5:Y:S01]  /*0f60*/  @P1 LDG.E.128 R32, desc[UR8][R60.64] ;  /* 0x000000083c201981 */ /* 0x000362000c1e1d00 */
[----:B------:R-:W-:Y:S01]  /*0f70*/  CS2R R52, SRZ ;  /* 0x0000000000347805 */ /* 0x000fe2000001ff00 */
[----:B------:R-:W-:Y:S01]  /*0f80*/  IMAD.WIDE.U32 R84, R91, 0x2, R84 ;  /* 0x000000025b547825 */ /* 0x000fe200078e0054 */
[----:B------:R-:W-:-:S02]  /*0f90*/  SHF.R.U32.HI R147, RZ, 0x2, R128 ;  /* 0x00000002ff937819 */ /* 0x000fc40000011680 */
[----:B0-----:R-:W-:Y:S01]  /*0fa0*/  CS2R R58, SRZ ;  /* 0x00000000003a7805 */ /* 0x001fe2000001ff00 */
[----:B------:R-:W-:Y:S01]  /*0fb0*/  IMAD.WIDE.U32 R82, R91, 0x2, R82 ;  /* 0x000000025b527825 */ /* 0x000fe200078e0052 */
[----:B------:R-:W5:Y:S01]  /*0fc0*/  @P4 LDG.E.128 R52, desc[UR8][R88.64] ;  /* 0x0000000858344981 */ /* 0x000f62000c1e1d00 */
[----:B------:R-:W-:Y:S02]  /*0fd0*/  P2R R120, PR, RZ, 0x20 ;  /* 0x00000020ff787803 */ /* 0x000fe40000000000 */
[----:B-1----:R-:W-:Y:S01]  /*0fe0*/  CS2R R60, SRZ ;  /* 0x00000000003c7805 */ /* 0x002fe2000001ff00 */
[----:B------:R-:W5:Y:S05]  /*0ff0*/  @P5 LDG.E.128 R56, desc[UR8][R84.64] ;  /* 0x0000000854385981 */ /* 0x000f6a000c1e1d00 */
[----:B------:R0:W5:Y:S01]  /*1000*/  @P6 LDG.E.128 R60, desc[UR8][R82.64] ;  /* 0x00000008523c6981 */ /* 0x000162000c1e1d00 */
[----:B------:R-:W1:Y:S01]  /*1010*/  S2UR UR6, SR_CgaCtaId ;  /* 0x00000000000679c3 */ /* 0x000e620000008800 */
[----:B------:R-:W-:Y:S01]  /*1020*/  ISETP.NE.AND P0, PT, R95, RZ, PT ;  /* 0x000000ff5f00720c */ /* 0x000fe20003f05270 */
[----:B------:R-:W-:Y:S01]  /*1030*/  UMOV UR4, 0x400 ;  /* 0x0000040000047882 */ /* 0x000fe20000000000 */
[----:B------:R-:W-:-:S02]  /*1040*/  LOP3.LUT R95, R90, 0x18, RZ, 0xc0, !PT ;  /* 0x000000185a5f7812 */ /* 0x000fc400078ec0ff */
[----:B------:R-:W-:Y:S01]  /*1050*/  SHF.R.U32.HI R94, RZ, 0x1, R128 ;  /* 0x00000001ff5e7819 */ /* 0x000fe20000011680 */
[----:B------:R-:W-:Y:S01]  /*1060*/  IMAD.SHL.U32 R96, R128, 0x20, RZ ;  /* 0x0000002080607824 */ /* 0x000fe200078e00ff */
[----:B------:R-:W-:Y:S02]  /*1070*/  LOP3.LUT R95, R92, 0x20, R95, 0x1e, !PT ;  /* 0x000000205c5f7812 */ /* 0x000fe400078e1e5f */
[----:B------:R-:W-:Y:S02]  /*1080*/  LOP3.LUT R94, R94, 0x18, RZ, 0xc0, !PT ;  /* 0x000000185e5e7812 */ /* 0x000fe400078ec0ff */
[----:B------:R-:W-:Y:S02]  /*1090*/  LOP3.LUT R96, R96, 0x780, RZ, 0xc0, !PT ;  /* 0x0000078060607812 */ /* 0x000fe400078ec0ff */
[C---:B------:R-:W-:Y:S01]  /*10a0*/  LOP3.LUT R95, R94.reuse, R95, R93, 0x1e, !PT ;  /* 0x0000005f5e5f7212 */ /* 0x040fe200078e1e5d */
[----:B------:R0:W5:Y:S01]  /*10b0*/  @P0 LDG.E.U16 R144, desc[UR8][R14.64] ;  /* 0x000000080e900981 */ /* 0x000162000c1e1500 */
[----:B------:R-:W-:Y:S01]  /*10c0*/  LOP3.LUT R94, R94, R91, RZ, 0x3c, !PT ;  /* 0x0000005b5e5e7212 */ /* 0x000fe200078e3cff */
[----:B-1----:R-:W-:-:S04]  /*10d0*/  ULEA UR6, UR6, UR4, 0x18 ;  /* 0x0000000406067291 */ /* 0x002fc8000f8ec03f */
[----:B------:R-:W-:Y:S02]  /*10e0*/  UIADD3 UR4, UR6, 0x4000, URZ ;  /* 0x0000400006047890 */ /* 0x000fe4000fffe03f */
[----:B0-----:R-:W-:Y:S02]  /*10f0*/  LEA R82, R95, UR6, 0x1 ;  /* 0x000000065f527c11 */ /* 0x001fe4000f8e08ff */
[----:B------:R-:W-:Y:S02]  /*1100*/  LEA R94, R94, UR6, 0x1 ;  /* 0x000000065e5e7c11 */ /* 0x000fe4000f8e08ff */
[C---:B------:R-:W-:Y:S02]  /*1110*/  LEA.HI R83, R96.reuse, UR4, RZ, 0x1d ;  /* 0x0000000460537c11 */ /* 0x040fe4000f8fe8ff */
[----:B------:R-:W-:Y:S01]  /*1120*/  LOP3.LUT R90, R91, 0x180, R90, 0xf8, !PT ;  /* 0x000001805b5a7812 */ /* 0x000fe200078ef85a */
[C---:B------:R-:W-:Y:S02]  /*1130*/  IMAD R85, R81.reuse, 0x100, R82 ;  /* 0x0000010051557824 */ /* 0x040fe400078e0252 */
[----:B------:R-:W-:Y:S01]  /*1140*/  IMAD R96, R96, 0x2, R83 ;  /* 0x0000000260607824 */ /* 0x000fe200078e0253 */
[C---:B------:R-:W-:Y:S01]  /*1150*/  LOP3.LUT R82, R90.reuse, 0x200, RZ, 0xfc, !PT ;  /* 0x000002005a527812 */ /* 0x040fe200078efcff */
[----:B------:R-:W-:Y:S01]  /*1160*/  IMAD R94, R81, 0x100, R94 ;  /* 0x00000100515e7824 */ /* 0x000fe200078e025e */
[----:B------:R-:W-:-:S02]  /*1170*/  LOP3.LUT R83, R90, 0x400, RZ, 0xfc, !PT ;  /* 0x000004005a537812 */ /* 0x000fc400078efcff */
[----:B------:R-:W-:Y:S02]  /*1180*/  LOP3.LUT R84, R90, 0x600, RZ, 0xfc, !PT ;  /* 0x000006005a547812 */ /* 0x000fe400078efcff */
[----:B------:R-:W-:Y:S02]  /*1190*/  SHF.R.U32.HI R81, RZ, 0x3, R90 ;  /* 0x00000003ff517819 */ /* 0x000fe4000001165a */
[----:B------:R-:W-:Y:S02]  /*11a0*/  SHF.R.U32.HI R82, RZ, 0x3, R82 ;  /* 0x00000003ff527819 */ /* 0x000fe40000011652 */
[----:B------:R-:W-:Y:S02]  /*11b0*/  SHF.R.U32.HI R83, RZ, 0x3, R83 ;  /* 0x00000003ff537819 */ /* 0x000fe40000011653 */
[----:B------:R-:W-:Y:S02]  /*11c0*/  SHF.R.U32.HI R88, RZ, 0x3, R84 ;  /* 0x00000003ff587819 */ /* 0x000fe40000011654 */
[----:B------:R-:W-:-:S02]  /*11d0*/  LOP3.LUT R81, R81, 0x30, RZ, 0xc0, !PT ;  /* 0x0000003051517812 */ /* 0x000fc400078ec0ff */
[----:B------:R-:W-:Y:S02]  /*11e0*/  LOP3.LUT R82, R82, 0xffffff0, RZ, 0xc0, !PT ;  /* 0x0ffffff052527812 */ /* 0x000fe400078ec0ff */
[----:B------:R-:W-:Y:S02]  /*11f0*/  LOP3.LUT R84, R83, 0xffffff0, RZ, 0xc0, !PT ;  /* 0x0ffffff053547812 */ /* 0x000fe400078ec0ff */
[----:B------:R-:W-:Y:S01]  /*1200*/  LOP3.LUT R88, R88, 0xffffff0, RZ, 0xc0, !PT ;  /* 0x0ffffff058587812 */ /* 0x000fe200078ec0ff */
[----:B------:R-:W-:Y:S02]  /*1210*/  VIADD R81, R81, UR4 ;  /* 0x0000000451517c36 */ /* 0x000fe40008000000 */
[----:B------:R-:W-:Y:S02]  /*1220*/  VIADD R83, R82, UR4 ;  /* 0x0000000452537c36 */ /* 0x000fe40008000000 */
[----:B------:R-:W-:Y:S02]  /*1230*/  VIADD R15, R84, UR4 ;  /* 0x00000004540f7c36 */ /* 0x000fe40008000000 */
[----:B------:R-:W-:-:S02]  /*1240*/  VIADD R89, R88, UR4 ;  /* 0x0000000458597c36 */ /* 0x000fc40008000000 */
[----:B------:R-:W-:Y:S01]  /*1250*/  IMAD.SHL.U32 R129, R128, 0x2, RZ ;  /* 0x0000000280817824 */ /* 0x000fe200078e00ff */
[----:B------:R-:W-:Y:S01]  /*1260*/  SHF.R.U32.HI R148, RZ, 0x1, R104 ;  /* 0x00000001ff947819 */ /* 0x000fe20000011668 */
[C---:B------:R-:W-:Y:S01]  /*1270*/  IMAD R84, R90.reuse, 0x2, R81 ;  /* 0x000000025a547824 */ /* 0x040fe200078e0251 */
[----:B------:R-:W-:Y:S01]  /*1280*/  SGXT.U32 R147, R147, 0x2 ;  /* 0x000000029393781a */ /* 0x000fe20000000000 */
[C---:B------:R-:W-:Y:S01]  /*1290*/  IMAD R83, R90.reuse, 0x2, R83 ;  /* 0x000000025a537824 */ /* 0x040fe200078e0253 */
[----:B------:R-:W-:Y:S01]  /*12a0*/  USHF.L.U32 UR7, UR7, 0x6, URZ ;  /* 0x0000000607077899 */ /* 0x000fe2000800063f */
[C---:B------:R-:W-:Y:S01]  /*12b0*/  IMAD R82, R90.reuse, 0x2, R15 ;  /* 0x000000025a527824 */ /* 0x040fe200078e020f */
[----:B------:R-:W-:Y:S01]  /*12c0*/  ULDC.64 UR4, c[0x0][0x228] ;  /* 0x00008a0000047ab9 */ /* 0x000fe20000000a00 */
[----:B------:R-:W-:Y:S01]  /*12d0*/  IMAD R81, R90, 0x2, R89 ;  /* 0x000000025a517824 */ /* 0x000fe200078e0259 */
[----:B------:R-:W-:-:S05]  /*12e0*/  LOP3.LUT R129, R129, 0x6, RZ, 0xc0, !PT ;  /* 0x0000000681817812 */ /* 0x000fca00078ec0ff */
[----:B------:R-:W-:Y:S01]  /*12f0*/  IMAD R145, R129, 0x2, R96 ;  /* 0x0000000281917824 */ /* 0x000fe200078e0260 */
[----:B----4-:R-:W-:Y:S04]  /*1300*/  STS.128 [R94], R16 ;  /* 0x000000105e007388 */ /* 0x010fe80000000c00 */
[----:B---3--:R-:W-:Y:S04]  /*1310*/  STS.128 [R85+0x400], R28 ;  /* 0x0004001c55007388 */ /* 0x008fe80000000c00 */
[----:B--2---:R-:W-:Y:S04]  /*1320*/  STS.128 [R94+0x800], R36 ;  /* 0x000800245e007388 */ /* 0x004fe80000000c00 */
[----:B-----5:R-:W-:Y:S04]  /*1330*/  STS.128 [R85+0xc00], R40 ;  /* 0x000c002855007388 */ /* 0x020fe80000000c00 */
[----:B------:R-:W-:Y:S04]  /*1340*/  STS.128 [R94+0x1000], R20 ;  /* 0x001000145e007388 */ /* 0x000fe80000000c00 */
        /* <DEDUP_REMOVED lines=11> */
[----:B------:R-:W-:Y:S04]  /*1400*/  STS.128 [R84], R16 ;  /* 0x0000001054007388 */ /* 0x000fe80000000c00 */
[----:B------:R-:W-:Y:S04]  /*1410*/  STS.128 [R83+0x400], R28 ;  /* 0x0004001c53007388 */ /* 0x000fe80000000c00 */
[----:B------:R-:W-:Y:S04]  /*1420*/  STS.128 [R82+0x800], R36 ;  /* 0x0008002452007388 */ /* 0x000fe80000000c00 */
[----:B------:R-:W-:Y:S01]  /*1430*/  STS.128 [R81+0xc00], R40 ;  /* 0x000c002851007388 */ /* 0x000fe20000000c00 */
[----:B------:R-:W-:Y:S06]  /*1440*/  BAR.SYNC.DEFER_BLOCKING 0x0 ;  /* 0x0000000000007b1d */ /* 0x000fec0000010000 */
[----:B------:R-:W-:Y:S04]  /*1450*/  LDS R100, [R145] ;  /* 0x0000000091647984 */ /* 0x000fe80000000800 */
[----:B------:R-:W-:Y:S04]  /*1460*/  LDS R101, [R145+0x10] ;  /* 0x0000100091657984 */ /* 0x000fe80000000800 */
        /* <DEDUP_REMOVED lines=13> */
[----:B------:R-:W-:Y:S01]  /*1540*/  LDS R43, [R145+0xf0] ;  /* 0x0000f000912b7984 */ /* 0x000fe20000000800 */
[----:B------:R-:W-:Y:S06]  /*1550*/  BAR.SYNC.DEFER_BLOCKING 0x0 ;  /* 0x0000000000007b1d */ /* 0x000fec0000010000 */
        /* <DEDUP_REMOVED lines=23> */
[----:B------:R0:W-:Y:S04]  /*16d0*/  STS.128 [R83+0x400], R64 ;  /* 0x0004004053007388 */ /* 0x0001e80000000c00 */
        /* <DEDUP_REMOVED lines=19> */
[----:B------:R-:W-:Y:S01]  /*1810*/  BAR.SYNC.DEFER_BLOCKING 0x0 ;  /* 0x0000000000007b1d */ /* 0x000fe20000010000 */
[----:B0-----:R-:W-:-:S02]  /*1820*/  LOP3.LUT R64, R128, 0x3, RZ, 0xc0, !PT ;  /* 0x0000000380407812 */ /* 0x001fc400078ec0ff */
[----:B------:R-:W-:-:S03]  /*1830*/  SHF.R.S32.HI R66, RZ, 0x2, R128 ;  /* 0x00000002ff427819 */ /* 0x000fc60000011480 */
[----:B------:R-:W-:Y:S01]  /*1840*/  IMAD R65, R64, 0x88, RZ ;  /* 0x0000008840417824 */ /* 0x000fe200078e02ff */
[----:B------:R-:W-:-:S04]  /*1850*/  SGXT R64, R66, 0x1 ;  /* 0x000000014240781a */ /* 0x000fc80000000200 */
[----:B------:R-:W-:Y:S01]  /*1860*/  LOP3.LUT R65, R65, 0x220, R64, 0x78, !PT ;  /* 0x0000022041417812 */ /* 0x000fe200078e7840 */
[----:B------:R0:W-:Y:S04]  /*1870*/  STS.128 [R84], R48 ;  /* 0x0000003054007388 */ /* 0x0001e80000000c00 */
[----:B------:R-:W-:Y:S04]  /*1880*/  STS.128 [R83+0x400], R52 ;  /* 0x0004003453007388 */ /* 0x000fe80000000c00 */
[----:B------:R1:W-:Y:S04]  /*1890*/  STS.128 [R82+0x800], R56 ;  /* 0x0008003852007388 */ /* 0x0003e80000000c00 */
[----:B------:R-:W-:Y:S01]  /*18a0*/  STS.128 [R81+0xc00], R60 ;  /* 0x000c003c51007388 */ /* 0x000fe20000000c00 */
[----:B------:R-:W-:Y:S01]  /*18b0*/  BAR.SYNC.DEFER_BLOCKING 0x0 ;  /* 0x0000000000007b1d */ /* 0x000fe20000010000 */
[----:B------:R-:W-:-:S05]  /*18c0*/  IMAD R65, R80, 0x80, R65 ;  /* 0x0000008050417824 */ /* 0x000fca00078e0241 */
[----:B------:R-:W-:-:S04]  /*18d0*/  LOP3.LUT R148, R65, R148, RZ, 0x3c, !PT ;  /* 0x0000009441947212 */ /* 0x000fc800078e3cff */
[C---:B0-----:R-:W-:Y:S02]  /*18e0*/  LOP3.LUT R48, R148.reuse, 0x10, RZ, 0x3c, !PT ;  /* 0x0000001094307812 */ /* 0x041fe400078e3cff */
[----:B------:R-:W-:Y:S02]  /*18f0*/  LEA R64, R148, UR6, 0x1 ;  /* 0x0000000694407c11 */ /* 0x000fe4000f8e08ff */
[----:B-1----:R-:W-:-:S03]  /*1900*/  LEA R56, R48, UR6, 0x1 ;  /* 0x0000000630387c11 */ /* 0x002fc6000f8e08ff */
[----:B------:R-:W0:Y:S04]  /*1910*/  LDSM.16.M88.4 R48, [R64+0x2000] ;  /* 0x002000004030783b */ /* 0x000e280000000200 */
[----:B------:R-:W1:Y:S01]  /*1920*/  LDSM.16.M88.4 R52, [R64] ;  /* 0x000000004034783b */ /* 0x000e620000000200 */
[----:B------:R-:W-:-:S03]  /*1930*/  LOP3.LUT R57, R148, 0x810, RZ, 0x3c, !PT ;  /* 0x0000081094397812 */ /* 0x000fc600078e3cff */
[----:B------:R2:W-:Y:S01]  /*1940*/  LDSM.16.M88.4 R68, [R56] ;  /* 0x000000003844783b */ /* 0x0005e20000000200 */
[----:B------:R-:W-:Y:S02]  /*1950*/  LEA R84, R57, UR6, 0x1 ;  /* 0x0000000639547c11 */ /* 0x000fe4000f8e08ff */
[C---:B------:R-:W-:Y:S01]  /*1960*/  LOP3.LUT R57, R148.reuse, 0x1010, RZ, 0x3c, !PT ;  /* 0x0000101094397812 */ /* 0x040fe200078e3cff */
[----:B------:R-:W-:Y:S03]  /*1970*/  LDSM.16.M88.4 R60, [R64+0x1000] ;  /* 0x00100000403c783b */ /* 0x000fe60000000200 */
[----:B------:R-:W-:Y:S01]  /*1980*/  LEA R88, R57, UR6, 0x1 ;  /* 0x0000000639587c11 */ /* 0x000fe2000f8e08ff */
[----:B------:R3:W4:Y:S04]  /*1990*/  @P0 LDG.E R146, desc[UR8][R86.64] ;  /* 0x0000000856920981 */ /* 0x000728000c1e1900 */
[----:B------:R-:W5:Y:S04]  /*19a0*/  LDSM.16.M88.4 R72, [R88] ;  /* 0x000000005848783b */ /* 0x000f680000000200 */
[----:B------:R-:W-:Y:S04]  /*19b0*/  LDSM.16.M88.4 R64, [R64+0x3000] ;  /* 0x003000004040783b */ /* 0x000fe80000000200 */
[----:B---3--:R-:W3:Y:S01]  /*19c0*/  LDSM.16.M88.4 R84, [R84] ;  /* 0x000000005454783b */ /* 0x008ee20000000200 */
[C---:B0-----:R-:W-:Y:S06]  /*19d0*/  HMMA.16816.F32.BF16 R80, R48.reuse, R100, RZ ;  /* 0x000000643050723c */ /* 0x041fec00000418ff */
[----:B--2---:R-:W-:Y:S06]  /*19e0*/  HMMA.16816.F32.BF16 R56, R48, R96, RZ ;  /* 0x000000603038723c */ /* 0x004fec00000418ff */
[----:B-1----:R-:W-:Y:S06]  /*19f0*/  HMMA.16816.F32.BF16 R52, R52, R100, RZ ;  /* 0x000000643434723c */ /* 0x002fec00000418ff */
[----:B------:R-:W-:Y:S06]  /*1a00*/  HMMA.16816.F32.BF16 R48, R48, R76, RZ ;  /* 0x0000004c3030723c */ /* 0x000fec00000418ff */
[C---:B-----5:R-:W-:Y:S06]  /*1a10*/  HMMA.16816.F32.BF16 R80, R72.reuse, R98, R80 ;  /* 0x000000624850723c */ /* 0x060fec0000041850 */
[----:B------:R-:W-:Y:S06]  /*1a20*/  HMMA.16816.F32.BF16 R56, R72, R78, R56 ;  /* 0x0000004e4838723c */ /* 0x000fec0000041838 */
[----:B------:R-:W-:Y:S06]  /*1a30*/  HMMA.16816.F32.BF16 R68, R68, R98, R52 ;  /* 0x000000624444723c */ /* 0x000fec0000041834 */
[----:B------:R-:W-:Y:S06]  /*1a40*/  HMMA.16816.F32.BF16 R72, R72, R94, R48 ;  /* 0x0000005e4848723c */ /* 0x000fec0000041830 */
[----:B------:R-:W-:Y:S01]  /*1a50*/  HMMA.16816.F32.BF16 R52, R60, R100, RZ ;  /* 0x000000643c34723c */ /* 0x000fe200000418ff */
[----:B------:R-:W-:-:S05]  /*1a60*/  LOP3.LUT R48, R148, 0x1810, RZ, 0x3c, !PT ;  /* 0x0000181094307812 */ /* 0x000fca00078e3cff */
[----:B------:R-:W-:Y:S01]  /*1a70*/  HMMA.16816.F32.BF16 R60, R60, R96, RZ ;  /* 0x000000603c3c723c */ /* 0x000fe200000418ff */
[----:B------:R-:W-:-:S06]  /*1a80*/  LEA R88, R48, UR6, 0x1 ;  /* 0x0000000630587c11 */ /* 0x000fcc000f8e08ff */
[----:B------:R-:W0:Y:S11]  /*1a90*/  LDSM.16.M88.4 R88, [R88] ;  /* 0x000000005858783b */ /* 0x000e360000000200 */
[C---:B---3--:R-:W-:Y:S06]  /*1aa0*/  HMMA.16816.F32.BF16 R52, R84.reuse, R98, R52 ;  /* 0x000000625434723c */ /* 0x048fec0000041834 */
[----:B------:R-:W-:Y:S06]  /*1ab0*/  HMMA.16816.F32.BF16 R84, R84, R78, R60 ;  /* 0x0000004e5454723c */ /* 0x000fec000004183c */
[----:B------:R-:W-:-:S15]  /*1ac0*/  HMMA.16816.F32.BF16 R60, R64, R96, RZ ;  /* 0x00000060403c723c */ /* 0x000fde00000418ff */
[----:B------:R-:W-:-:S09]  /*1ad0*/  NOP ;  /* 0x0000000000007918 */ /* 0x000fd20000000000 */
[----:B0-----:R-:W-:Y:S06]  /*1ae0*/  HMMA.16816.F32.BF16 R60, R88, R78, R60 ;  /* 0x0000004e583c723c */ /* 0x001fec000004183c */
[----:B------:R-:W-:-:S15]  /*1af0*/  HMMA.16816.F32.BF16 R76, R64, R76, RZ ;  /* 0x0000004c404c723c */ /* 0x000fde00000418ff */
[----:B------:R-:W-:-:S09]  /*1b00*/  NOP ;  /* 0x0000000000007918 */ /* 0x000fd20000000000 */
[----:B------:R-:W-:Y:S01]  /*1b10*/  HMMA.16816.F32.BF16 R76, R88, R94, R76 ;  /* 0x0000005e584c723c */ /* 0x000fe2000004184c */
[----:B------:R-:W-:Y:S04]  /*1b20*/  LDS R94, [R145] ;  /* 0x00000000915e7984 */ /* 0x000fe80000000800 */
[----:B------:R-:W0:Y:S01]  /*1b30*/  LDS R95, [R145+0x10] ;  /* 0x00001000915f7984 */ /* 0x000e220000000800 */
[C---:B------:R-:W-:Y:S06]  /*1b40*/  HMMA.16816.F32.BF16 R48, R64.reuse, R100, RZ ;  /* 0x000000644030723c */ /* 0x040fec00000418ff */
[----:B0-----:R-:W-:Y:S01]  /*1b50*/  HMMA.16816.F32.BF16 R64, R64, R94, RZ ;  /* 0x0000005e4040723c */ /* 0x001fe200000418ff */
[----:B------:R-:W-:Y:S04]  /*1b60*/  LDS R94, [R145+0x20] ;  /* 0x00002000915e7984 */ /* 0x000fe80000000800 */
[----:B------:R-:W0:-:S13]  /*1b70*/  LDS R95, [R145+0x30] ;  /* 0x00003000915f7984 */ /* 0x000e1a0000000800 */
[C---:B------:R-:W-:Y:S06]  /*1b80*/  HMMA.16816.F32.BF16 R48, R88.reuse, R98, R48 ;  /* 0x000000625830723c */ /* 0x040fec0000041830 */
[----:B0-----:R-:W-:Y:S07]  /*1b90*/  HMMA.16816.F32.BF16 R64, R88, R94, R64 ;  /* 0x0000005e5840723c */ /* 0x001fee0000041840 */
[----:B------:R-:W-:-:S04]  /*1ba0*/  LOP3.LUT R88, R148, 0x20, RZ, 0x3c, !PT ;  /* 0x0000002094587812 */ /* 0x000fc800078e3cff */
[----:B------:R-:W-:-:S05]  /*1bb0*/  LEA R94, R88, UR6, 0x1 ;  /* 0x00000006585e7c11 */ /* 0x000fca000f8e08ff */
[----:B------:R-:W0:Y:S02]  /*1bc0*/  LDSM.16.M88.4 R88, [R94] ;  /* 0x000000005e58783b */ /* 0x000e240000000200 */
[----:B0-----:R-:W-:Y:S07]  /*1bd0*/  HMMA.16816.F32.BF16 R68, R88, R28, R68 ;  /* 0x0000001c5844723c */ /* 0x001fee0000041844 */
[----:B------:R-:W-:-:S04]  /*1be0*/  LOP3.LUT R88, R148, 0x820, RZ, 0x3c, !PT ;  /* 0x0000082094587812 */ /* 0x000fc800078e3cff */
[----:B------:R-:W-:-:S05]  /*1bf0*/  LEA R95, R88, UR6, 0x1 ;  /* 0x00000006585f7c11 */ /* 0x000fca000f8e08ff */
[----:B------:R-:W0:Y:S02]  /*1c00*/  LDSM.16.M88.4 R88, [R95] ;  /* 0x000000005f58783b */ /* 0x000e240000000200 */
[C---:B0-----:R-:W-:Y:S06]  /*1c10*/  HMMA.16816.F32.BF16 R52, R88.reuse, R28, R52 ;  /* 0x0000001c5834723c */ /* 0x041fec0000041834 */
[----:B------:R-:W-:Y:S07]  /*1c20*/  HMMA.16816.F32.BF16 R84, R88, R20, R84 ;  /* 0x000000145854723c */ /* 0x000fee0000041854 */
[----:B------:R-:W-:-:S04]  /*1c30*/  LOP3.LUT R88, R148, 0x1020, RZ, 0x3c, !PT ;  /* 0x0000102094587812 */ /* 0x000fc800078e3cff */
[----:B------:R-:W-:-:S05]  /*1c40*/  LEA R96, R88, UR6, 0x1 ;  /* 0x0000000658607c11 */ /* 0x000fca000f8e08ff */
[----:B------:R-:W0:Y:S02]  /*1c50*/  LDSM.16.M88.4 R88, [R96] ;  /* 0x000000006058783b */ /* 0x000e240000000200 */
[C---:B0-----:R-:W-:Y:S06]  /*1c60*/  HMMA.16816.F32.BF16 R80, R88.reuse, R28, R80 ;  /* 0x0000001c5850723c */ /* 0x041fec0000041850 */
[C---:B------:R-:W-:Y:S06]  /*1c70*/  HMMA.16816.F32.BF16 R56, R88.reuse, R20, R56 ;  /* 0x000000145838723c */ /* 0x040fec0000041838 */
[----:B------:R-:W-:Y:S07]  /*1c80*/  HMMA.16816.F32.BF16 R72, R88, R38, R72 ;  /* 0x000000265848723c */ /* 0x000fee0000041848 */
[----:B------:R-:W-:-:S04]  /*1c90*/  LOP3.LUT R88, R148, 0x1820, RZ, 0x3c, !PT ;  /* 0x0000182094587812 */ /* 0x000fc800078e3cff */
[----:B------:R-:W-:-:S06]  /*1ca0*/  LEA R88, R88, UR6, 0x1 ;  /* 0x0000000658587c11 */ /* 0x000fcc000f8e08ff */
[----:B------:R-:W0:Y:S02]  /*1cb0*/  LDSM.16.M88.4 R88, [R88] ;  /* 0x000000005858783b */ /* 0x000e240000000200 */
[----:B0-----:R-:W-:Y:S07]  /*1cc0*/  HMMA.16816.F32.BF16 R60, R88, R20, R60 ;  /* 0x00000014583c723c */ /* 0x001fee000004183c */
[----:B------:R-:W-:-:S04]  /*1cd0*/  LOP3.LUT R20, R148, 0x30, RZ, 0x3c, !PT ;  /* 0x0000003094147812 */ /* 0x000fc800078e3cff */
[----:B------:R-:W-:-:S05]  /*1ce0*/  LEA R20, R20, UR6, 0x1 ;  /* 0x0000000614147c11 */ /* 0x000fca000f8e08ff */
[----:B------:R-:W0:Y:S01]  /*1cf0*/  LDSM.16.M88.4 R96, [R20] ;  /* 0x000000001460783b */ /* 0x000e220000000200 */
[----:B------:R-:W-:-:S04]  /*1d00*/  LOP3.LUT R21, R148, 0x830, RZ, 0x3c, !PT ;  /* 0x0000083094157812 */ /* 0x000fc800078e3cff */
[----:B------:R-:W-:Y:S01]  /*1d10*/  LEA R21, R21, UR6, 0x1 ;  /* 0x0000000615157c11 */ /* 0x000fe2000f8e08ff */
[----:B------:R-:W-:Y:S06]  /*1d20*/  HMMA.16816.F32.BF16 R48, R88, R28, R48 ;  /* 0x0000001c5830723c */ /* 0x000fec0000041830 */
[----:B0-----:R-:W-:Y:S01]  /*1d30*/  HMMA.16816.F32.BF16 R68, R96, R36, R68 ;  /* 0x000000246044723c */ /* 0x001fe20000041844 */
[----:B------:R-:W0:Y:S01]  /*1d40*/  LDSM.16.M88.4 R96, [R21] ;  /* 0x000000001560783b */ /* 0x000e220000000200 */
[----:B------:R-:W-:-:S04]  /*1d50*/  LOP3.LUT R28, R148, 0x1030, RZ, 0x3c, !PT ;  /* 0x00001030941c7812 */ /* 0x000fc800078e3cff */
[----:B------:R-:W-:Y:S01]  /*1d60*/  LEA R28, R28, UR6, 0x1 ;  /* 0x000000061c1c7c11 */ /* 0x000fe2000f8e08ff */
[C---:B0-----:R-:W-:Y:S06]  /*1d70*/  HMMA.16816.F32.BF16 R52, R96.reuse, R36, R52 ;  /* 0x000000246034723c */ /* 0x041fec0000041834 */
[----:B------:R-:W-:Y:S01]  /*1d80*/  HMMA.16816.F32.BF16 R84, R96, R92, R84 ;  /* 0x0000005c6054723c */ /* 0x000fe20000041854 */
[----:B------:R-:W0:Y:S01]  /*1d90*/  LDSM.16.M88.4 R96, [R28] ;  /* 0x000000001c60783b */ /* 0x000e220000000200 */
[----:B------:R-:W-:-:S04]  /*1da0*/  LOP3.LUT R20, R148, 0x1830, RZ, 0x3c, !PT ;  /* 0x0000183094147812 */ /* 0x000fc800078e3cff */
[C---:B0-----:R-:W-:Y:S06]  /*1db0*/  HMMA.16816.F32.BF16 R80, R96.reuse, R36, R80 ;  /* 0x000000246050723c */ /* 0x041fec0000041850 */
[C---:B------:R-:W-:Y:S06]  /*1dc0*/  HMMA.16816.F32.BF16 R56, R96.reuse, R92, R56 ;  /* 0x0000005c6038723c */ /* 0x040fec0000041838 */
[----:B------:R-:W-:Y:S07]  /*1dd0*/  HMMA.16816.F32.BF16 R72, R96, R46, R72 ;  /* 0x0000002e6048723c */ /* 0x000fee0000041848 */
[----:B------:R-:W-:-:S06]  /*1de0*/  LEA R96, R20, UR6, 0x1 ;  /* 0x0000000614607c11 */ /* 0x000fcc000f8e08ff */
[----:B------:R-:W0:Y:S01]  /*1df0*/  LDSM.16.M88.4 R96, [R96] ;  /* 0x000000006060783b */ /* 0x000e220000000200 */
[----:B------:R-:W-:-:S04]  /*1e00*/  LOP3.LUT R20, R148, 0x40, RZ, 0x3c, !PT ;  /* 0x0000004094147812 */ /* 0x000fc800078e3cff */
[----:B------:R-:W-:Y:S01]  /*1e10*/  LEA R20, R20, UR6, 0x1 ;  /* 0x0000000614147c11 */ /* 0x000fe2000f8e08ff */
[----:B------:R-:W-:Y:S01]  /*1e20*/  HMMA.16816.F32.BF16 R76, R88, R38, R76 ;  /* 0x00000026584c723c */ /* 0x000fe2000004184c */
[----:B------:R-:W-:-:S05]  /*1e30*/  LOP3.LUT R21, R148, 0x840, RZ, 0x3c, !PT ;  /* 0x0000084094157812 */ /* 0x000fca00078e3cff */
[----:B0-----:R-:W-:Y:S01]  /*1e40*/  HMMA.16816.F32.BF16 R48, R96, R36, R48 ;  /* 0x000000246030723c */ /* 0x001fe20000041830 */
[----:B------:R-:W0:Y:S01]  /*1e50*/  LDSM.16.M88.4 R36, [R20] ;  /* 0x000000001424783b */ /* 0x000e220000000200 */
[----:B------:R-:W-:Y:S02]  /*1e60*/  LEA R21, R21, UR6, 0x1 ;  /* 0x0000000615157c11 */ /* 0x000fe4000f8e08ff */
[----:B------:R-:W-:Y:S02]  /*1e70*/  LOP3.LUT R28, R148, 0x1040, RZ, 0x3c, !PT ;  /* 0x00001040941c7812 */ /* 0x000fe400078e3cff */
[----:B0-----:R-:W-:Y:S01]  /*1e80*/  HMMA.16816.F32.BF16 R68, R36, R16, R68 ;  /* 0x000000102444723c */ /* 0x001fe20000041844 */
[----:B------:R-:W0:Y:S01]  /*1e90*/  LDSM.16.M88.4 R36, [R21] ;  /* 0x000000001524783b */ /* 0x000e220000000200 */
[----:B------:R-:W-:Y:S02]  /*1ea0*/  LEA R28, R28, UR6, 0x1 ;  /* 0x000000061c1c7c11 */ /* 0x000fe4000f8e08ff */
[----:B------:R-:W-:-:S02]  /*1eb0*/  LOP3.LUT R20, R148, 0x50, RZ, 0x3c, !PT ;  /* 0x0000005094147812 */ /* 0x000fc400078e3cff */
[C---:B0-----:R-:W-:Y:S06]  /*1ec0*/  HMMA.16816.F32.BF16 R52, R36.reuse, R16, R52 ;  /* 0x000000102434723c */ /* 0x041fec0000041834 */
[----:B------:R-:W-:Y:S01]  /*1ed0*/  HMMA.16816.F32.BF16 R84, R36, R24, R84 ;  /* 0x000000182454723c */ /* 0x000fe20000041854 */
[----:B------:R-:W0:Y:S01]  /*1ee0*/  LDSM.16.M88.4 R36, [R28] ;  /* 0x000000001c24783b */ /* 0x000e220000000200 */
[----:B------:R-:W-:Y:S02]  /*1ef0*/  LEA R20, R20, UR6, 0x1 ;  /* 0x0000000614147c11 */ /* 0x000fe4000f8e08ff */
[----:B------:R-:W-:-:S02]  /*1f00*/  LOP3.LUT R21, R148, 0x850, RZ, 0x3c, !PT ;  /* 0x0000085094157812 */ /* 0x000fc400078e3cff */
[C---:B0-----:R-:W-:Y:S06]  /*1f10*/  HMMA.16816.F32.BF16 R80, R36.reuse, R16, R80 ;  /* 0x000000102450723c */ /* 0x041fec0000041850 */
[C---:B------:R-:W-:Y:S06]  /*1f20*/  HMMA.16816.F32.BF16 R56, R36.reuse, R24, R56 ;  /* 0x000000182438723c */ /* 0x040fec0000041838 */
[----:B------:R-:W-:Y:S01]  /*1f30*/  HMMA.16816.F32.BF16 R72, R36, R32, R72 ;  /* 0x000000202448723c */ /* 0x000fe20000041848 */
[----:B------:R-:W0:Y:S01]  /*1f40*/  LDSM.16.M88.4 R36, [R20] ;  /* 0x000000001424783b */ /* 0x000e220000000200 */
[----:B------:R-:W-:-:S02]  /*1f50*/  LEA R21, R21, UR6, 0x1 ;  /* 0x0000000615157c11 */ /* 0x000fc4000f8e08ff */
[----:B------:R-:W-:Y:S02]  /*1f60*/  LOP3.LUT R28, R148, 0x1050, RZ, 0x3c, !PT ;  /* 0x00001050941c7812 */ /* 0x000fe400078e3cff */
[-C--:B0-----:R-:W-:Y:S01]  /*1f70*/  HMMA.16816.F32.BF16 R68, R36, R30.reuse, R68 ;  /* 0x0000001e2444723c */ /* 0x081fe20000041844 */
[----:B------:R-:W0:Y:S01]  /*1f80*/  LDSM.16.M88.4 R36, [R21] ;  /* 0x000000001524783b */ /* 0x000e220000000200 */
[----:B------:R-:W-:Y:S02]  /*1f90*/  LEA R28, R28, UR6, 0x1 ;  /* 0x000000061c1c7c11 */ /* 0x000fe4000f8e08ff */
[----:B------:R-:W-:Y:S02]  /*1fa0*/  LOP3.LUT R20, R148, 0x60, RZ, 0x3c, !PT ;  /* 0x0000006094147812 */ /* 0x000fe400078e3cff */
[C---:B0-----:R-:W-:Y:S06]  /*1fb0*/  HMMA.16816.F32.BF16 R52, R36.reuse, R30, R52 ;  /* 0x0000001e2434723c */ /* 0x041fec0000041834 */
[----:B------:R-:W-:Y:S01]  /*1fc0*/  HMMA.16816.F32.BF16 R84, R36, R14, R84 ;  /* 0x0000000e2454723c */ /* 0x000fe20000041854 */
[----:B------:R-:W0:Y:S01]  /*1fd0*/  LDSM.16.M88.4 R36, [R28] ;  /* 0x000000001c24783b */ /* 0x000e220000000200 */
[----:B------:R-:W-:-:S04]  /*1fe0*/  LEA R20, R20, UR6, 0x1 ;  /* 0x0000000614147c11 */ /* 0x000fc8000f8e08ff */
[C---:B0-----:R-:W-:Y:S06]  /*1ff0*/  HMMA.16816.F32.BF16 R80, R36.reuse, R30, R80 ;  /* 0x0000001e2450723c */ /* 0x041fec0000041850 */
[C---:B------:R-:W-:Y:S06]  /*2000*/  HMMA.16816.F32.BF16 R56, R36.reuse, R14, R56 ;  /* 0x0000000e2438723c */ /* 0x040fec0000041838 */
[----:B------:R-:W-:Y:S01]  /*2010*/  HMMA.16816.F32.BF16 R72, R36, R34, R72 ;  /* 0x000000222448723c */ /* 0x000fe20000041848 */
[----:B------:R-:W0:Y:S01]  /*2020*/  LDSM.16.M88.4 R36, [R20] ;  /* 0x000000001424783b */ /* 0x000e220000000200 */
[----:B------:R-:W-:-:S02]  /*2030*/  LOP3.LUT R28, R148, 0x1840, RZ, 0x3c, !PT ;  /* 0x00001840941c7812 */ /* 0x000fc400078e3cff */
[----:B------:R-:W-:Y:S01]  /*2040*/  LOP3.LUT R21, R148, 0x860, RZ, 0x3c, !PT ;  /* 0x0000086094157812 */ /* 0x000fe200078e3cff */
[----:B------:R-:W-:Y:S01]  /*2050*/  LDS R20, [R145+0xc0] ;  /* 0x0000c00091147984 */ /* 0x000fe20000000800 */
[----:B------:R-:W-:Y:S02]  /*2060*/  LEA R28, R28, UR6, 0x1 ;  /* 0x000000061c1c7c11 */ /* 0x000fe4000f8e08ff */
[----:B------:R-:W-:Y:S01]  /*2070*/  LEA R21, R21, UR6, 0x1 ;  /* 0x0000000615157c11 */ /* 0x000fe2000f8e08ff */
[----:B------:R-:W-:Y:S04]  /*2080*/  HMMA.16816.F32.BF16 R60, R96, R92, R60 ;  /* 0x0000005c603c723c */ /* 0x000fe8000004183c */
[----:B------:R-:W1:Y:S02]  /*2090*/  LDSM.16.M88.4 R92, [R21] ;  /* 0x00000000155c783b */ /* 0x000e640000000200 */
[----:B0-----:R-:W-:Y:S02]  /*20a0*/  HMMA.16816.F32.BF16 R36, R36, R18, R68 ;  /* 0x000000122424723c */ /* 0x001fe40000041844 */
[----:B------:R-:W0:Y:S01]  /*20b0*/  LDSM.16.M88.4 R68, [R28] ;  /* 0x000000001c44783b */ /* 0x000e220000000200 */
[----:B------:R-:W-:-:S04]  /*20c0*/  SHF.R.U32.HI R104, RZ, 0x2, R104 ;  /* 0x00000002ff687819 */ /* 0x000fc80000011668 */
[----:B------:R-:W-:Y:S01]  /*20d0*/  LOP3.LUT R147, R147, R104, RZ, 0xfc, !PT ;  /* 0x0000006893937212 */ /* 0x000fe200078efcff */
[C---:B-1----:R-:W-:Y:S06]  /*20e0*/  HMMA.16816.F32.BF16 R52, R92.reuse, R18, R52 ;  /* 0x000000125c34723c */ /* 0x042fec0000041834 */
[----:B------:R-:W-:Y:S06]  /*20f0*/  HMMA.16816.F32.BF16 R84, R92, R44, R84 ;  /* 0x0000002c5c54723c */ /* 0x000fec0000041854 */
[----:B0-----:R-:W-:Y:S07]  /*2100*/  HMMA.16816.F32.BF16 R48, R68, R16, R48 ;  /* 0x000000104430723c */ /* 0x001fee0000041830 */
[----:B------:R-:W-:-:S04]  /*2110*/  LOP3.LUT R16, R148, 0x1060, RZ, 0x3c, !PT ;  /* 0x0000106094107812 */ /* 0x000fc800078e3cff */
[----:B------:R-:W-:Y:S02]  /*2120*/  LEA R104, R16, UR6, 0x1 ;  /* 0x0000000610687c11 */ /* 0x000fe4000f8e08ff */
[----:B------:R-:W-:-:S04]  /*2130*/  LOP3.LUT R16, R148, 0x1850, RZ, 0x3c, !PT ;  /* 0x0000185094107812 */ /* 0x000fc800078e3cff */
[----:B------:R-:W-:Y:S01]  /*2140*/  LEA R92, R16, UR6, 0x1 ;  /* 0x00000006105c7c11 */ /* 0x000fe2000f8e08ff */
[----:B------:R-:W-:Y:S05]  /*2150*/  LDSM.16.M88.4 R104, [R104] ;  /* 0x000000006868783b */ /* 0x000fea0000000200 */
[----:B------:R-:W0:Y:S01]  /*2160*/  LDSM.16.M88.4 R92, [R92] ;  /* 0x000000005c5c783b */ /* 0x000e220000000200 */
[----:B------:R-:W-:Y:S01]  /*2170*/  HMMA.16816.F32.BF16 R76, R96, R46, R76 ;  /* 0x0000002e604c723c */ /* 0x000fe2000004184c */
[----:B------:R-:W-:-:S04]  /*2180*/  LOP3.LUT R16, R148, 0x70, RZ, 0x3c, !PT ;  /* 0x0000007094107812 */ /* 0x000fc800078e3cff */
[----:B------:R-:W-:Y:S02]  /*2190*/  LEA R16, R16, UR6, 0x1 ;  /* 0x0000000610107c11 */ /* 0x000fe4000f8e08ff */
[----:B------:R-:W-:Y:S01]  /*21a0*/  LOP3.LUT R17, R148, 0x1860, RZ, 0x3c, !PT ;  /* 0x0000186094117812 */ /* 0x000fe200078e3cff */
[----:B------:R-:W-:Y:S01]  /*21b0*/  HMMA.16816.F32.BF16 R60, R68, R24, R60 ;  /* 0x00000018443c723c */ /* 0x000fe2000004183c */
[----:B------:R-:W-:Y:S01]  /*21c0*/  SHF.R.U32.HI R100, RZ, 0x2, R128 ;  /* 0x00000002ff647819 */ /* 0x000fe20000011680 */
[----:B------:R-:W-:Y:S01]  /*21d0*/  LDS R24, [R145+0x80] ;  /* 0x0000800091187984 */ /* 0x000fe20000000800 */
[----:B------:R-:W-:-:S03]  /*21e0*/  LEA R17, R17, UR6, 0x1 ;  /* 0x0000000611117c11 */ /* 0x000fc6000f8e08ff */
[----:B------:R-:W-:Y:S01]  /*21f0*/  LDS R25, [R145+0x90] ;  /* 0x0000900091197984 */ /* 0x000fe20000000800 */
[----:B0-----:R-:W-:Y:S03]  /*2200*/  HMMA.16816.F32.BF16 R48, R92, R30, R48 ;  /* 0x0000001e5c30723c */ /* 0x001fe60000041830 */
[----:B------:R-:W0:Y:S06]  /*2210*/  LDSM.16.M88.4 R28, [R16] ;  /* 0x00000000101c783b */ /* 0x000e2c0000000200 */
[----:B------:R-:W-:Y:S06]  /*2220*/  HMMA.16816.F32.BF16 R76, R68, R32, R76 ;  /* 0x00000020444c723c */ /* 0x000fec000004184c */
[C---:B------:R-:W-:Y:S06]  /*2230*/  HMMA.16816.F32.BF16 R80, R104.reuse, R18, R80 ;  /* 0x000000126850723c */ /* 0x040fec0000041850 */
[C---:B------:R-:W-:Y:S06]  /*2240*/  HMMA.16816.F32.BF16 R56, R104.reuse, R44, R56 ;  /* 0x0000002c6838723c */ /* 0x040fec0000041838 */
[----:B------:R-:W-:Y:S01]  /*2250*/  HMMA.16816.F32.BF16 R72, R104, R26, R72 ;  /* 0x0000001a6848723c */ /* 0x000fe20000041848 */
[----:B------:R-:W1:Y:S05]  /*2260*/  LDSM.16.M88.4 R104, [R17] ;  /* 0x000000001168783b */ /* 0x000e6a0000000200 */
[----:B------:R-:W-:Y:S07]  /*2270*/  HMMA.16816.F32.BF16 R60, R92, R14, R60 ;  /* 0x0000000e5c3c723c */ /* 0x000fee000004183c */
[----:B------:R-:W-:-:S02]  /*2280*/  LOP3.LUT R14, R148, 0x870, RZ, 0x3c, !PT ;  /* 0x00000870940e7812 */ /* 0x000fc400078e3cff */
[C---:B------:R-:W-:Y:S02]  /*2290*/  LOP3.LUT R15, R148.reuse, 0x1070, RZ, 0x3c, !PT ;  /* 0x00001070940f7812 */ /* 0x040fe400078e3cff */
[----:B------:R-:W-:Y:S01]  /*22a0*/  LOP3.LUT R148, R148, 0x1870, RZ, 0x3c, !PT ;  /* 0x0000187094947812 */ /* 0x000fe200078e3cff */
[----:B------:R-:W-:Y:S01]  /*22b0*/  HMMA.16816.F32.BF16 R76, R92, R34, R76 ;  /* 0x000000225c4c723c */ /* 0x000fe2000004184c */
[----:B------:R-:W-:-:S05]  /*22c0*/  LEA R15, R15, UR6, 0x1 ;  /* 0x000000060f0f7c11 */ /* 0x000fca000f8e08ff */
[----:B0-----:R-:W-:Y:S01]  /*22d0*/  HMMA.16816.F32.BF16 R28, R28, R42, R36 ;  /* 0x0000002a1c1c723c */ /* 0x001fe20000041824 */
[----:B------:R0:W2:Y:S06]  /*22e0*/  LDSM.16.M88.4 R32, [R15] ;  /* 0x000000000f20783b */ /* 0x0000ac0000000200 */
[----:B------:R-:W-:-:S06]  /*22f0*/  LEA R36, R148, UR6, 0x1 ;  /* 0x0000000694247c11 */ /* 0x000fcc000f8e08ff */
[----:B------:R-:W3:Y:S01]  /*2300*/  LDSM.16.M88.4 R36, [R36] ;  /* 0x000000002424783b */ /* 0x000ee20000000200 */
[----:B------:R-:W-:Y:S01]  /*2310*/  LEA R14, R14, UR6, 0x1 ;  /* 0x000000060e0e7c11 */ /* 0x000fe2000f8e08ff */
[C---:B-1----:R-:W-:Y:S04]  /*2320*/  HMMA.16816.F32.BF16 R48, R104.reuse, R18, R48 ;  /* 0x000000126830723c */ /* 0x042fe80000041830 */
[----:B------:R-:W1:Y:S02]  /*2330*/  LDSM.16.M88.4 R16, [R14] ;  /* 0x000000000e10783b */ /* 0x000e640000000200 */
[----:B------:R-:W-:Y:S01]  /*2340*/  HMMA.16816.F32.BF16 R76, R104, R26, R76 ;  /* 0x0000001a684c723c */ /* 0x000fe2000004184c */
[----:B------:R-:W-:Y:S01]  /*2350*/  LOP3.LUT R100, R100, 0x8, RZ, 0xc0, !PT ;  /* 0x0000000864647812 */ /* 0x000fe200078ec0ff */
[----:B------:R-:W-:Y:S03]  /*2360*/  LDS R26, [R145+0x60] ;  /* 0x00006000911a7984 */ /* 0x000fe60000000800 */
[C-C-:B0-----:R-:W-:Y:S01]  /*2370*/  LOP3.LUT R15, R129.reuse, 0x1, R100.reuse, 0xfe, !PT ;  /* 0x00000001810f7812 */ /* 0x141fe200078efe64 */
[----:B------:R-:W-:Y:S01]  /*2380*/  LDS R27, [R145+0x70] ;  /* 0x00007000911b7984 */ /* 0x000fe20000000800 */
[----:B------:R-:W-:-:S02]  /*2390*/  LOP3.LUT R21, R129, 0x20, R100, 0xfe, !PT ;  /* 0x0000002081157812 */ /* 0x000fc400078efe64 */
[-C--:B------:R-:W-:Y:S01]  /*23a0*/  LOP3.LUT R15, R15, R130.reuse, RZ, 0xfc, !PT ;  /* 0x000000820f0f7212 */ /* 0x080fe200078efcff */
[----:B------:R-:W-:Y:S01]  /*23b0*/  LDS R14, [R145+0xe0] ;  /* 0x0000e000910e7984 */ /* 0x000fe20000000800 */
[----:B------:R-:W-:Y:S02]  /*23c0*/  LOP3.LUT R148, R21, R130, RZ, 0xfc, !PT ;  /* 0x0000008215947212 */ /* 0x000fe400078efcff */
[----:B------:R-:W-:Y:S01]  /*23d0*/  ISETP.GE.AND P3, PT, R15, UR10, PT ;  /* 0x0000000a0f007c0c */ /* 0x000fe2000bf66270 */
[----:B------:R-:W-:Y:S01]  /*23e0*/  LDS R21, [R145+0xd0] ;  /* 0x0000d00091157984 */ /* 0x000fe20000000800 */
[C---:B--2---:R-:W-:Y:S03]  /*23f0*/  HMMA.16816.F32.BF16 R80, R32.reuse, R42, R80 ;  /* 0x0000002a2050723c */ /* 0x044fe60000041850 */
[----:B------:R-:W-:Y:S03]  /*2400*/  LDS R15, [R145+0xf0] ;  /* 0x0000f000910f7984 */ /* 0x000fe60000000800 */
[C---:B------:R-:W-:Y:S06]  /*2410*/  HMMA.16816.F32.BF16 R56, R32.reuse, R40, R56 ;  /* 0x000000282038723c */ /* 0x040fec0000041838 */
[-C--:B------:R-:W-:Y:S01]  /*2420*/  HMMA.16816.F32.BF16 R72, R32, R22.reuse, R72 ;  /* 0x000000162048723c */ /* 0x080fe20000041848 */
[----:B------:R-:W-:Y:S04]  /*2430*/  LDS R32, [R145+0x40] ;  /* 0x0000400091207984 */ /* 0x000fe80000000800 */
[----:B------:R-:W-:Y:S01]  /*2440*/  LDS R33, [R145+0x50] ;  /* 0x0000500091217984 */ /* 0x000fe20000000800 */
[----:B---3--:R-:W-:Y:S03]  /*2450*/  HMMA.16816.F32.BF16 R76, R36, R22, R76 ;  /* 0x00000016244c723c */ /* 0x008fe6000004184c */
[----:B------:R-:W-:Y:S04]  /*2460*/  LDS R22, [R145+0xa0] ;  /* 0x0000a00091167984 */ /* 0x000fe80000000800 */
[----:B------:R0:W-:Y:S01]  /*2470*/  LDS R23, [R145+0xb0] ;  /* 0x0000b00091177984 */ /* 0x0001e20000000800 */
[C---:B-1----:R-:W-:Y:S06]  /*2480*/  HMMA.16816.F32.BF16 R52, R16.reuse, R42, R52 ;  /* 0x0000002a1034723c */ /* 0x042fec0000041834 */
[----:B------:R-:W-:Y:S07]  /*2490*/  HMMA.16816.F32.BF16 R84, R16, R40, R84 ;  /* 0x000000281054723c */ /* 0x000fee0000041854 */
[----:B------:R-:W-:-:S04]  /*24a0*/  LOP3.LUT R19, R129, 0x11, R100, 0xfe, !PT ;  /* 0x0000001181137812 */ /* 0x000fc800078efe64 */
[----:B------:R-:W-:Y:S02]  /*24b0*/  LOP3.LUT R16, R19, R130, RZ, 0xfc, !PT ;  /* 0x0000008213107212 */ /* 0x000fe400078efcff */
[----:B------:R-:W-:-:S04]  /*24c0*/  LOP3.LUT R19, R128, 0x3f, RZ, 0xc0, !PT ;  /* 0x0000003f80137812 */ /* 0x000fc800078ec0ff */
[----:B------:R-:W-:Y:S01]  /*24d0*/  LEA R160, R19, UR6, 0x2 ;  /* 0x0000000613a07c11 */ /* 0x000fe2000f8e10ff */
[----:B------:R-:W-:Y:S01]  /*24e0*/  BAR.SYNC.DEFER_BLOCKING 0x0 ;  /* 0x0000000000007b1d */ /* 0x000fe20000010000 */
[----:B------:R-:W-:Y:S01]  /*24f0*/  HMMA.16816.F32.BF16 R60, R104, R44, R60 ;  /* 0x0000002c683c723c */ /* 0x000fe2000004183c */
[----:B------:R-:W-:-:S06]  /*2500*/  LOP3.LUT R18, R128, 0x10, RZ, 0xc0, !PT ;  /* 0x0000001080127812 */ /* 0x000fcc00078ec0ff */
[----:B------:R-:W-:Y:S02]  /*2510*/  SHF.R.U32.HI R45, RZ, 0x2, R128 ;  /* 0x00000002ff2d7819 */ /* 0x000fe40000011680 */
[----:B------:R-:W-:Y:S02]  /*2520*/  SHF.R.U32.HI R18, RZ, 0x2, R18 ;  /* 0x00000002ff127819 */ /* 0x000fe40000011612 */
[----:B------:R-:W-:Y:S01]  /*2530*/  SGXT.U32 R45, R45, 0x2 ;  /* 0x000000022d2d781a */ /* 0x000fe20000000000 */
[----:B----4-:R-:W-:Y:S03]  /*2540*/  STS [R160], R146 ;  /* 0x00000092a0007388 */ /* 0x010fe60000000800 */
[----:B------:R-:W-:-:S04]  /*2550*/  LOP3.LUT R45, R45, R18, RZ, 0xfc, !PT ;  /* 0x000000122d2d7212 */ /* 0x000fc800078efcff */
[----:B0-----:R-:W-:Y:S01]  /*2560*/  LEA R145, R45, UR6, 0x2 ;  /* 0x000000062d917c11 */ /* 0x001fe2000f8e10ff */
        /* <DEDUP_REMOVED lines=10> */
[----:B------:R-:W-:Y:S01]  /*2610*/  LOP3.LUT R17, R129, 0x10, R100, 0xfe, !PT ;  /* 0x0000001081117812 */ /* 0x000fe200078efe64 */
[----:B------:R-:W-:Y:S01]  /*2620*/  IMAD.SHL.U32 R46, R128, 0x2, RZ ;  /* 0x00000002802e7824 */ /* 0x000fe200078e00ff */
[----:B------:R-:W-:-:S02]  /*2630*/  SHF.R.U32.HI R47, RZ, 0x2, R128 ;  /* 0x00000002ff2f7819 */ /* 0x000fc40000011680 */
[----:B------:R-:W-:Y:S02]  /*2640*/  LOP3.LUT R17, R17, R130, RZ, 0xfc, !PT ;  /* 0x0000008211117212 */ /* 0x000fe400078efcff */
[----:B------:R-:W-:Y:S02]  /*2650*/  LOP3.LUT R47, R47, 0x8, RZ, 0xc0, !PT ;  /* 0x000000082f2f7812 */ /* 0x000fe400078ec0ff */
[----:B------:R-:W-:Y:S02]  /*2660*/  LOP3.LUT R46, R46, 0x6, RZ, 0xc0, !PT ;  /* 0x000000062e2e7812 */ /* 0x000fe400078ec0ff */
[----:B------:R-:W-:Y:S01]  /*2670*/  ISETP.GE.AND P2, PT, R17, UR10, PT ;  /* 0x0000000a11007c0c */ /* 0x000fe2000bf46270 */
[----:B------:R0:W-:Y:S01]  /*2680*/  STS [R160], R146 ;  /* 0x00000092a0007388 */ /* 0x0001e20000000800 */
[----:B------:R-:W-:Y:S02]  /*2690*/  ISETP.GE.AND P1, PT, R16, UR10, PT ;  /* 0x0000000a10007c0c */ /* 0x000fe4000bf26270 */
[----:B------:R-:W-:-:S02]  /*26a0*/  LOP3.LUT R16, R130, R129, R100, 0xfe, !PT ;  /* 0x0000008182107212 */ /* 0x000fc400078efe64 */
[----:B------:R-:W-:Y:S01]  /*26b0*/  LOP3.LUT R17, R130, 0x8, R147, 0xfe, !PT ;  /* 0x0000000882117812 */ /* 0x000fe200078efe93 */
[----:B------:R-:W-:Y:S01]  /*26c0*/  HMMA.16816.F32.BF16 R48, R36, R42, R48 ;  /* 0x0000002a2430723c */ /* 0x000fe20000041830 */
[----:B------:R-:W-:Y:S02]  /*26d0*/  ISETP.GE.AND P4, PT, R16, UR10, PT ;  /* 0x0000000a10007c0c */ /* 0x000fe4000bf86270 */
[----:B0-----:R-:W-:-:S04]  /*26e0*/  LOP3.LUT R146, R46, R47, RZ, 0xfc, !PT ;  /* 0x0000002f2e927212 */ /* 0x001fc800078efcff */
[----:B------:R-:W-:Y:S02]  /*26f0*/  P2R R43, PR, RZ, 0x2 ;  /* 0x00000002ff2b7803 */ /* 0x000fe40000000000 */
[----:B------:R-:W-:Y:S02]  /*2700*/  ISETP.GE.AND P1, PT, R17, UR10, PT ;  /* 0x0000000a11007c0c */ /* 0x000fe4000bf26270 */
[C-C-:B------:R-:W-:Y:S02]  /*2710*/  LOP3.LUT R16, R130.reuse, 0x20, R147.reuse, 0xfe, !PT ;  /* 0x0000002082107812 */ /* 0x140fe400078efe93 */
[----:B------:R-:W-:Y:S02]  /*2720*/  LOP3.LUT R17, R130, 0x28, R147, 0xfe, !PT ;  /* 0x0000002882117812 */ /* 0x000fe400078efe93 */
[----:B------:R-:W-:Y:S02]  /*2730*/  LEA R161, R146, UR6, 0x2 ;  /* 0x0000000692a17c11 */ /* 0x000fe4000f8e10ff */
[----:B------:R-:W-:-:S02]  /*2740*/  ISETP.GE.AND P6, PT, R16, UR10, PT ;  /* 0x0000000a10007c0c */ /* 0x000fc4000bfc6270 */
[----:B------:R-:W-:Y:S01]  /*2750*/  ISETP.GE.AND P5, PT, R17, UR10, PT ;  /* 0x0000000a11007c0c */ /* 0x000fe2000bfa6270 */
[----:B------:R-:W-:Y:S06]  /*2760*/  BAR.SYNC.DEFER_BLOCKING 0x0 ;  /* 0x0000000000007b1d */ /* 0x000fec0000010000 */
[----:B------:R-:W0:Y:S02]  /*2770*/  LDS.64 R16, [R161] ;  /* 0x00000000a1107984 */ /* 0x000e240000000a00 */
[----:B0-----:R-:W-:-:S04]  /*2780*/  FADD R155, R156, -R16 ;  /* 0x800000109c9b7221 */ /* 0x001fc80000000000 */
[----:B------:R-:W-:-:S05]  /*2790*/  FMUL R158, R155, 1.4426950216293334961 ;  /* 0x3fb8aa3b9b9e7820 */ /* 0x000fca0000400000 */
[----:B------:R-:W-:-:S13]  /*27a0*/  FSETP.GEU.AND P0, PT, R158, -126, PT ;  /* 0xc2fc00009e00780b */ /* 0x000fda0003f0e000 */
[----:B------:R-:W-:-:S04]  /*27b0*/  @!P0 FMUL R158, R158, 0.5 ;  /* 0x3f0000009e9e8820 */ /* 0x000fc80000400000 */
[----:B------:R-:W0:Y:S01]  /*27c0*/  MUFU.EX2 R155, R158 ;  /* 0x0000009e009b7308 */ /* 0x000e220000000800 */
[----:B------:R-:W-:-:S04]  /*27d0*/  FADD R156, R156, -R17 ;  /* 0x800000119c9c7221 */ /* 0x000fc80000000000 */
[----:B------:R-:W-:Y:S01]  /*27e0*/  FMUL R156, R156, 1.4426950216293334961 ;  /* 0x3fb8aa3b9c9c7820 */ /* 0x000fe20000400000 */
[----:B0-----:R-:W-:-:S04]  /*27f0*/  @!P0 FMUL R155, R155, R155 ;  /* 0x0000009b9b9b8220 */ /* 0x001fc80000400000 */
[----:B------:R-:W-:Y:S01]  /*2800*/  FSETP.GEU.AND P0, PT, R156, -126, PT ;  /* 0xc2fc00009c00780b */ /* 0x000fe20003f0e000 */
[----:B------:R-:W-:-:S12]  /*2810*/  FMUL R155, R28, R155 ;  /* 0x0000009b1c9b7220 */ /* 0x000fd80000400000 */
[----:B------:R-:W-:-:S04]  /*2820*/  @!P0 FMUL R156, R156, 0.5 ;  /* 0x3f0000009c9c8820 */ /* 0x000fc80000400000 */
[----:B------:R-:W0:Y:S02]  /*2830*/  MUFU.EX2 R28, R156 ;  /* 0x0000009c001c7308 */ /* 0x000e240000000800 */
[----:B0-----:R-:W-:-:S04]  /*2840*/  @!P0 FMUL R28, R28, R28 ;  /* 0x0000001c1c1c8220 */ /* 0x001fc80000400000 */
[----:B------:R-:W-:Y:S01]  /*2850*/  FMUL R157, R29, R28 ;  /* 0x0000001c1d9d7220 */ /* 0x000fe20000400000 */
[----:B------:R-:W-:-:S04]  /*2860*/  FADD R28, R154, -R16 ;  /* 0x800000109a1c7221 */ /* 0x000fc80000000000 */
[----:B------:R-:W-:-:S05]  /*2870*/  FMUL R29, R28, 1.4426950216293334961 ;  /* 0x3fb8aa3b1c1d7820 */ /* 0x000fca0000400000 */
[----:B------:R-:W-:-:S13]  /*2880*/  FSETP.GEU.AND P0, PT, R29, -126, PT ;  /* 0xc2fc00001d00780b */ /* 0x000fda0003f0e000 */
[----:B------:R-:W-:-:S04]  /*2890*/  @!P0 FMUL R29, R29, 0.5 ;  /* 0x3f0000001d1d8820 */ /* 0x000fc80000400000 */
[----:B------:R-:W0:Y:S01]  /*28a0*/  MUFU.EX2 R159, R29 ;  /* 0x0000001d009f7308 */ /* 0x000e220000000800 */
[----:B------:R-:W-:Y:S01]  /*28b0*/  FADD R154, R154, -R17 ;  /* 0x800000119a9a7221 */ /* 0x000fe20000000000 */
[----:B0-----:R-:W-:-:S04]  /*28c0*/  @!P0 FMUL R159, R159, R159 ;  /* 0x0000009f9f9f8220 */ /* 0x001fc80000400000 */
[----:B------:R-:W-:Y:S01]  /*28d0*/  FMUL R158, R30, R159 ;  /* 0x0000009f1e9e7220 */ /* 0x000fe20000400000 */
[----:B------:R-:W-:-:S05]  /*28e0*/  FMUL R30, R154, 1.4426950216293334961 ;  /* 0x3fb8aa3b9a1e7820 */ /* 0x000fca0000400000 */
[----:B------:R-:W-:-:S13]  /*28f0*/  FSETP.GEU.AND P0, PT, R30, -126, PT ;  /* 0xc2fc00001e00780b */ /* 0x000fda0003f0e000 */
        /* <DEDUP_REMOVED lines=33> */
[----:B------:R-:W-:-:S13]  /*2b10*/  FSETP.GEU.AND P0, PT, R28, -126, PT ;  /* 0xc2fc00001c00780b */ /* 0x000fda0003f0e000 */
[----:B------:R-:W-:-:S04]  /*2b20*/  @!P0 FMUL R28, R28, 0.5 ;  /* 0x3f0000001c1c8820 */ /* 0x000fc80000400000 */
[----:B------:R-:W0:Y:S01]  /*2b30*/  MUFU.EX2 R29, R28 ;  /* 0x0000001c001d7308 */ /* 0x000e220000000800 */
[----:B------:R-:W-:Y:S01]  /*2b40*/  FADD R16, R34, -R16 ;  /* 0x8000001022107221 */ /* 0x000fe20000000000 */
[----:B0-----:R-:W-:-:S04]  /*2b50*/  @!P0 FMUL R29, R29, R29 ;  /* 0x0000001d1d1d8220 */ /* 0x001fc80000400000 */
[----:B------:R-:W-:Y:S01]  /*2b60*/  FMUL R80, R48, R29 ;  /* 0x0000001d30507220 */ /* 0x000fe20000400000 */
[----:B------:R-:W-:-:S05]  /*2b70*/  FMUL R29, R16, 1.4426950216293334961 ;  /* 0x3fb8aa3b101d7820 */ /* 0x000fca0000400000 */
        /* <DEDUP_REMOVED lines=40> */
[----:B------:R-:W-:Y:S01]  /*2e00*/  FSETP.GEU.AND P0, PT, R30, -126, PT ;  /* 0xc2fc00001e00780b */ /* 0x000fe20003f0e000 */
[----:B------:R-:W-:Y:S01]  /*2e10*/  FMUL R50, R81, R50 ;  /* 0x0000003251327220 */ /* 0x000fe20000400000 */
[----:B------:R-:W-:-:S11]  /*2e20*/  FMUL R81, R49, R16 ;  /* 0x0000001031517220 */ /* 0x000fd60000400000 */
[----:B------:R-:W-:-:S04]  /*2e30*/  @!P0 FMUL R30, R30, 0.5 ;  /* 0x3f0000001e1e8820 */ /* 0x000fc80000400000 */
[----:B------:R-:W0:Y:S01]  /*2e40*/  MUFU.EX2 R16, R30 ;  /* 0x0000001e00107308 */ /* 0x000e220000000800 */
[----:B------:R-:W-:Y:S01]  /*2e50*/  FMUL R48, R83, R48 ;  /* 0x0000003053307220 */ /* 0x000fe20000400000 */
[----:B0-----:R-:W-:-:S04]  /*2e60*/  @!P0 FMUL R16, R16, R16 ;  /* 0x0000001010108220 */ /* 0x001fc80000400000 */
[----:B------:R-:W-:Y:S02]  /*2e70*/  FMUL R83, R51, R16 ;  /* 0x0000001033537220 */ /* 0x000fe40000400000 */
[----:B------:R-:W0:Y:S02]  /*2e80*/  LDS.64 R16, [R161+0x40] ;  /* 0x00004000a1107984 */ /* 0x000e240000000a00 */
        /* <DEDUP_REMOVED lines=44> */
[----:B------:R-:W-:-:S12]  /*3150*/  HMMA.16816.F32.BF16 R60, R36, R40, R60 ;  /* 0x00000028243c723c */ /* 0x000fd8000004183c */
[----:B------:R-:W-:-:S04]  /*3160*/  @!P0 FMUL R28, R28, 0.5 ;  /* 0x3f0000001c1c8820 */ /* 0x000fc80000400000 */
[----:B------:R-:W0:Y:S01]  /*3170*/  MUFU.EX2 R29, R28 ;  /* 0x0000001c001d7308 */ /* 0x000e220000000800 */
[----:B------:R-:W-:Y:S01]  /*3180*/  FADD R16, R34, -R16 ;  /* 0x8000001022107221 */ /* 0x000fe20000000000 */
[----:B0-----:R-:W-:-:S06]  /*3190*/  @!P0 FMUL R29, R29, R29 ;  /* 0x0000001d1d1d8220 */ /* 0x001fcc0000400000 */
        /* <DEDUP_REMOVED lines=34> */
[----:B------:R-:W-:Y:S02]  /*33c0*/  FMUL R63, R63, R16 ;  /* 0x000000103f3f7220 */ /* 0x000fe40000400000 */
[----:B------:R-:W0:Y:S01]  /*33d0*/  LDS.64 R16, [R161+0x80] ;  /* 0x00008000a1107984 */ /* 0x000e220000000a00 */
[----:B------:R-:W-:Y:S01]  /*33e0*/  FMUL R62, R62, R31 ;  /* 0x0000001f3e3e7220 */ /* 0x000fe20000400000 */
        /* <DEDUP_REMOVED lines=48> */
[----:B------:R-:W-:Y:S02]  /*36f0*/  FMUL R77, R77, R16 ;  /* 0x000000104d4d7220 */ /* 0x000fe40000400000 */
[----:B------:R-:W0:Y:S01]  /*3700*/  LDS.64 R16, [R161+0xc0] ;  /* 0x0000c000a1107984 */ /* 0x000e220000000a00 */
[----:B------:R-:W-:Y:S01]  /*3710*/  IMAD R29, R19, -0x2, R160 ;  /* 0xfffffffe131d7824 */ /* 0x000fe200078e02a0 */
[----:B------:R-:W-:Y:S06]  /*3720*/  BAR.SYNC.DEFER_BLOCKING 0x0 ;  /* 0x0000000000007b1d */ /* 0x000fec0000010000 */
[----:B------:R1:W-:Y:S01]  /*3730*/  STS.U16 [R29], R144 ;  /* 0x000000901d007388 */ /* 0x0003e20000000400 */
[--C-:B0-----:R-:W-:Y:S01]  /*3740*/  FADD R161, R35, -R17.reuse ;  /* 0x8000001123a17221 */ /* 0x101fe20000000000 */
[----:B------:R-:W-:Y:S01]  /*3750*/  FADD R163, R34, -R17 ;  /* 0x8000001122a37221 */ /* 0x000fe20000000000 */
[----:B------:R-:W-:-:S04]  /*3760*/  LOP3.LUT R17, R18, R47, RZ, 0xfc, !PT ;  /* 0x0000002f12117212 */ /* 0x000fc800078efcff */
[----:B------:R-:W-:Y:S01]  /*3770*/  LEA R160, R17, UR6, 0x1 ;  /* 0x0000000611a07c11 */ /* 0x000fe2000f8e08ff */
[----:B------:R-:W-:Y:S06]  /*3780*/  BAR.SYNC.DEFER_BLOCKING 0x0 ;  /* 0x0000000000007b1d */ /* 0x000fec0000010000 */
[----:B------:R-:W0:Y:S01]  /*3790*/  LDS.64 R18, [R160] ;  /* 0x00000000a0127984 */ /* 0x000e220000000a00 */
[--C-:B------:R-:W-:Y:S01]  /*37a0*/  FADD R51, R35, -R16.reuse ;  /* 0x8000001023337221 */ /* 0x100fe20000000000 */
[----:B------:R-:W-:Y:S01]  /*37b0*/  FADD R162, R34, -R16 ;  /* 0x8000001022a27221 */ /* 0x000fe20000000000 */
[----:B-1----:R-:W-:-:S02]  /*37c0*/  IMAD R144, R17, 0x2, R160 ;  /* 0x0000000211907824 */ /* 0x002fc400078e02a0 */
[----:B------:R-:W-:Y:S01]  /*37d0*/  FMUL R78, R78, R31 ;  /* 0x0000001f4e4e7220 */ /* 0x000fe20000400000 */
[----:B------:R-:W1:Y:S04]  /*37e0*/  LDS.64 R34, [R160+0x20] ;  /* 0x00002000a0227984 */ /* 0x000e680000000a00 */
[----:B------:R-:W-:Y:S01]  /*37f0*/  LDS.64 R30, [R160+0x40] ;  /* 0x00004000a01e7984 */ /* 0x000fe20000000a00 */
[C---:B0-----:R-:W-:Y:S01]  /*3800*/  PRMT R28, R19.reuse, 0x7632, R28 ;  /* 0x00007632131c7816 */ /* 0x041fe2000000001c */
[C---:B------:R-:W-:Y:S01]  /*3810*/  IMAD.U32 R16, R18.reuse, 0x10000, RZ ;  /* 0x0001000012107824 */ /* 0x040fe200078e00ff */
[----:B------:R-:W-:Y:S01]  /*3820*/  PRMT R17, R18, 0x7632, R17 ;  /* 0x0000763212117816 */ /* 0x000fe20000000011 */
[----:B------:R-:W-:Y:S02]  /*3830*/  IMAD.U32 R18, R19, 0x10000, RZ ;  /* 0x0001000013127824 */ /* 0x000fe400078e00ff */
[----:B------:R-:W-:-:S02]  /*3840*/  IMAD.U32 R19, R28, 0x10000, RZ ;  /* 0x000100001c137824 */ /* 0x000fc400078e00ff */
[----:B------:R1:W-:Y:S01]  /*3850*/  LDS.64 R28, [R160+0x60] ;  /* 0x00006000a01c7984 */ /* 0x0003e20000000a00 */
[----:B------:R-:W-:Y:S01]  /*3860*/  IMAD.U32 R17, R17, 0x10000, RZ ;  /* 0x0001000011117824 */ /* 0x000fe200078e00ff */
[----:B------:R-:W-:Y:S06]  /*3870*/  BAR.SYNC.DEFER_BLOCKING 0x0 ;  /* 0x0000000000007b1d */ /* 0x000fec0000010000 */
[----:B------:R0:W-:Y:S02]  /*3880*/  STS.128 [R144], R16 ;  /* 0x0000001090007388 */ /* 0x0001e40000000c00 */
[----:B------:R-:W-:Y:S06]  /*3890*/  BAR.SYNC.DEFER_BLOCKING 0x0 ;  /* 0x0000000000007b1d */ /* 0x000fec0000010000 */
[----:B------:R-:W2:Y:S01]  /*38a0*/  LDS R164, [R145] ;  /* 0x0000000091a47984 */ /* 0x000ea20000000800 */
[----:B-1----:R-:W-:-:S02]  /*38b0*/  PRMT R160, R34, 0x7632, R160 ;  /* 0x0000763222a07816 */ /* 0x002fc400000000a0 */
[C---:B0-----:R-:W-:Y:S01]  /*38c0*/  PRMT R19, R35.reuse, 0x7632, R19 ;  /* 0x0000763223137816 */ /* 0x041fe20000000013 */
[----:B------:R-:W-:Y:S02]  /*38d0*/  IMAD.U32 R16, R34, 0x10000, RZ ;  /* 0x0001000022107824 */ /* 0x000fe400078e00ff */
[----:B------:R-:W-:Y:S02]  /*38e0*/  IMAD.U32 R17, R160, 0x10000, RZ ;  /* 0x00010000a0117824 */ /* 0x000fe400078e00ff */
[----:B------:R-:W-:Y:S02]  /*38f0*/  IMAD.U32 R18, R35, 0x10000, RZ ;  /* 0x0001000023127824 */ /* 0x000fe400078e00ff */
[----:B------:R-:W-:Y:S02]  /*3900*/  IMAD.U32 R19, R19, 0x10000, RZ ;  /* 0x0001000013137824 */ /* 0x000fe400078e00ff */
[-C--:B--2---:R-:W-:Y:S01]  /*3910*/  FMUL R155, R155, R164.reuse ;  /* 0x000000a49b9b7220 */ /* 0x084fe20000400000 */
[----:B------:R-:W-:-:S02]  /*3920*/  FMUL R157, R157, R164 ;  /* 0x000000a49d9d7220 */ /* 0x000fc40000400000 */
[----:B------:R-:W0:Y:S01]  /*3930*/  LDS R164, [R145+0x20] ;  /* 0x0000200091a47984 */ /* 0x000e220000000800 */
[----:B------:R-:W-:Y:S06]  /*3940*/  BAR.SYNC.DEFER_BLOCKING 0x0 ;  /* 0x0000000000007b1d */ /* 0x000fec0000010000 */
[----:B------:R1:W-:Y:S02]  /*3950*/  STS.128 [R144], R16 ;  /* 0x0000001090007388 */ /* 0x0003e40000000c00 */
[----:B------:R-:W-:Y:S01]  /*3960*/  BAR.SYNC.DEFER_BLOCKING 0x0 ;  /* 0x0000000000007b1d */ /* 0x000fe20000010000 */
[-C--:B0-----:R-:W-:Y:S01]  /*3970*/  FMUL R158, R158, R164.reuse ;  /* 0x000000a49e9e7220 */ /* 0x081fe20000400000 */
[----:B------:R-:W-:-:S04]  /*3980*/  FMUL R159, R159, R164 ;  /* 0x000000a49f9f7220 */ /* 0x000fc80000400000 */
[----:B------:R-:W0:Y:S04]  /*3990*/  LDS R35, [R145] ;  /* 0x0000000091237984 */ /* 0x000e280000000800 */
[----:B------:R-:W2:Y:S01]  /*39a0*/  LDS R164, [R145+0x20] ;  /* 0x0000200091a47984 */ /* 0x000ea20000000800 */
[C---:B-1----:R-:W-:Y:S02]  /*39b0*/  PRMT R17, R30.reuse, 0x7632, R17 ;  /* 0x000076321e117816 */ /* 0x042fe40000000011 */
[----:B------:R-:W-:Y:S01]  /*39c0*/  PRMT R19, R31, 0x7632, R19 ;  /* 0x000076321f137816 */ /* 0x000fe20000000013 */
[----:B------:R-:W-:Y:S02]  /*39d0*/  IMAD.U32 R16, R30, 0x10000, RZ ;  /* 0x000100001e107824 */ /* 0x000fe400078e00ff */
[----:B------:R-:W-:-:S02]  /*39e0*/  IMAD.U32 R17, R17, 0x10000, RZ ;  /* 0x0001000011117824 */ /* 0x000fc400078e00ff */
[----:B------:R-:W-:Y:S01]  /*39f0*/  IMAD.U32 R18, R31, 0x10000, RZ ;  /* 0x000100001f127824 */ /* 0x000fe200078e00ff */
[----:B------:R-:W-:Y:S01]  /*3a00*/  BAR.SYNC.DEFER_BLOCKING 0x0 ;  /* 0x0000000000007b1d */ /* 0x000fe20000010000 */
[----:B------:R-:W-:-:S05]  /*3a10*/  IMAD.U32 R19, R19, 0x10000, RZ ;  /* 0x0001000013137824 */ /* 0x000fca00078e00ff */
[----:B------:R1:W-:Y:S02]  /*3a20*/  STS.128 [R144], R16 ;  /* 0x0000001090007388 */ /* 0x0003e40000000c00 */
[----:B------:R-:W-:Y:S01]  /*3a30*/  BAR.SYNC.DEFER_BLOCKING 0x0 ;  /* 0x0000000000007b1d */ /* 0x000fe20000010000 */
[----:B------:R-:W-:-:S05]  /*3a40*/  PRMT R30, R28, 0x7632, R30 ;  /* 0x000076321c1e7816 */ /* 0x000fca000000001e */
[----:B------:R-:W3:Y:S01]  /*3a50*/  LDS R31, [R145] ;  /* 0x00000000911f7984 */ /* 0x000ee20000000800 */
[----:B-1----:R-:W-:-:S03]  /*3a60*/  IMAD.U32 R16, R28, 0x10000, RZ ;  /* 0x000100001c107824 */ /* 0x002fc600078e00ff */
[----:B------:R-:W1:Y:S01]  /*3a70*/  LDS R28, [R145+0x20] ;  /* 0x00002000911c7984 */ /* 0x000e620000000800 */
[C---:B------:R-:W-:Y:S01]  /*3a80*/  PRMT R19, R29.reuse, 0x7632, R19 ;  /* 0x000076321d137816 */ /* 0x040fe20000000013 */
[----:B------:R-:W-:Y:S02]  /*3a90*/  IMAD.U32 R17, R30, 0x10000, RZ ;  /* 0x000100001e117824 */ /* 0x000fe400078e00ff */
[----:B------:R-:W-:Y:S02]  /*3aa0*/  IMAD.U32 R18, R29, 0x10000, RZ ;  /* 0x000100001d127824 */ /* 0x000fe400078e00ff */
[----:B------:R-:W-:Y:S01]  /*3ab0*/  IMAD.U32 R19, R19, 0x10000, RZ ;  /* 0x0001000013137824 */ /* 0x000fe200078e00ff */
[----:B------:R-:W-:Y:S01]  /*3ac0*/  BAR.SYNC.DEFER_BLOCKING 0x0 ;  /* 0x0000000000007b1d */ /* 0x000fe20000010000 */
[-C--:B0-----:R-:W-:Y:S01]  /*3ad0*/  FMUL R34, R84, R35.reuse ;  /* 0x0000002354227220 */ /* 0x081fe20000400000 */
[----:B------:R-:W-:Y:S01]  /*3ae0*/  LOP3.LUT R84, R45, 0x18, RZ, 0xfc, !PT ;  /* 0x000000182d547812 */ /* 0x000fe200078efcff */
[-C--:B------:R-:W-:Y:S01]  /*3af0*/  FMUL R154, R154, R35.reuse ;  /* 0x000000239a9a7220 */ /* 0x080fe20000400000 */
[----:B------:R-:W-:Y:S01]  /*3b00*/  P2R R151, PR, RZ, 0x8 ;  /* 0x00000008ff977803 */ /* 0x000fe20000000000 */
[-C--:B------:R-:W-:Y:S01]  /*3b10*/  FMUL R53, R53, R35.reuse ;  /* 0x0000002335357220 */ /* 0x080fe20000400000 */
[----:B------:R-:W-:Y:S01]  /*3b20*/  P2R R42, PR, RZ, 0x4 ;  /* 0x00000004ff2a7803 */ /* 0x000fe20000000000 */
[----:B------:R-:W-:Y:S01]  /*3b30*/  FMUL R35, R85, R35 ;  /* 0x0000002355237220 */ /* 0x000fe20000400000 */
[----:B------:R-:W-:-:S02]  /*3b40*/  P2R R149, PR, RZ, 0x40 ;  /* 0x00000040ff957803 */ /* 0x000fc40000000000 */
[C---:B------:R-:W-:Y:S01]  /*3b50*/  LOP3.LUT R85, R45.reuse, 0x28, RZ, 0xfc, !PT ;  /* 0x000000282d557812 */ /* 0x040fe200078efcff */
[----:B--2---:R-:W-:Y:S01]  /*3b60*/  FMUL R160, R86, R164 ;  /* 0x000000a456a07220 */ /* 0x004fe20000400000 */
[----:B------:R-:W-:Y:S01]  /*3b70*/  UIMAD.WIDE UR4, UR7, 0x4, UR4 ;  /* 0x00000004070478a5 */ /* 0x000fe2000f8e0204 */
[----:B------:R-:W-:Y:S02]  /*3b80*/  LOP3.LUT R30, R46, 0x1, R47, 0xfe, !PT ;  /* 0x000000012e1e7812 */ /* 0x000fe400078efe2f */
[----:B------:R-:W-:Y:S01]  /*3b90*/  LOP3.LUT R86, R45, 0x20, RZ, 0xfc, !PT ;  /* 0x000000202d567812 */ /* 0x000fe200078efcff */
[----:B------:R0:W-:Y:S01]  /*3ba0*/  STS.128 [R144], R16 ;  /* 0x0000001090007388 */ /* 0x0001e20000000c00 */
[-C--:B---3--:R-:W-:Y:S01]  /*3bb0*/  FMUL R54, R54, R31.reuse ;  /* 0x0000001f36367220 */ /* 0x088fe20000400000 */
[-C--:B------:R-:W-:Y:S01]  /*3bc0*/  FMUL R50, R50, R31.reuse ;  /* 0x0000001f32327220 */ /* 0x080fe20000400000 */
[-C--:B------:R-:W-:Y:S01]  /*3bd0*/  FMUL R56, R56, R31.reuse ;  /* 0x0000001f38387220 */ /* 0x080fe20000400000 */
[-C--:B------:R-:W-:Y:S01]  /*3be0*/  FMUL R57, R57, R31.reuse ;  /* 0x0000001f39397220 */ /* 0x080fe20000400000 */
[-C--:B------:R-:W-:Y:S01]  /*3bf0*/  FMUL R72, R72, R31.reuse ;  /* 0x0000001f48487220 */ /* 0x080fe20000400000 */
[----:B------:R-:W-:Y:S01]  /*3c00*/  FMUL R73, R73, R31 ;  /* 0x0000001f49497220 */ /* 0x000fe20000400000 */
[----:B------:R-:W-:-:S02]  /*3c10*/  LOP3.LUT R31, R45, 0x10, RZ, 0xfc, !PT ;  /* 0x000000102d1f7812 */ /* 0x000fc400078efcff */
[C-C-:B0-----:R-:W-:Y:S02]  /*3c20*/  LOP3.LUT R18, R46.reuse, 0x11, R47.reuse, 0xfe, !PT ;  /* 0x000000112e127812 */ /* 0x141fe400078efe2f */
[--C-:B------:R-:W-:Y:S02]  /*3c30*/  LOP3.LUT R17, R46, 0x10, R47.reuse, 0xfe, !PT ;  /* 0x000000102e117812 */ /* 0x100fe400078efe2f */
[-C--:B------:R-:W-:Y:S02]  /*3c40*/  ISETP.GT.U32.AND P2, PT, R31, R18.reuse, PT ;  /* 0x000000121f00720c */ /* 0x080fe40003f44070 */
[C---:B------:R-:W-:Y:S02]  /*3c50*/  ISETP.GT.U32.AND P3, PT, R84.reuse, R17, PT ;  /* 0x000000115400720c */ /* 0x040fe40003f64070 */
[----:B------:R-:W-:Y:S02]  /*3c60*/  ISETP.GT.U32.AND P6, PT, R84, R18, PT ;  /* 0x000000125400720c */ /* 0x000fe40003fc4070 */
[----:B------:R-:W-:-:S02]  /*3c70*/  LOP3.LUT R18, R46, 0x20, R47, 0xfe, !PT ;  /* 0x000000202e127812 */ /* 0x000fc400078efe2f */
[----:B------:R-:W-:Y:S02]  /*3c80*/  LOP3.LUT R19, R46, 0x21, R47, 0xfe, !PT ;  /* 0x000000212e137812 */ /* 0x000fe400078efe2f */
[----:B------:R-:W-:Y:S02]  /*3c90*/  P2R R17, PR, RZ, 0x8 ;  /* 0x00000008ff117803 */ /* 0x000fe40000000000 */
[----:B------:R-:W-:Y:S02]  /*3ca0*/  ISETP.GT.U32.AND P3, PT, R85, R18, PT ;  /* 0x000000125500720c */ /* 0x000fe40003f64070 */
[----:B------:R-:W-:Y:S02]  /*3cb0*/  P2R R153, PR, RZ, 0x10 ;  /* 0x00000010ff997803 */ /* 0x000fe40000000000 */
[----:B------:R-:W-:Y:S02]  /*3cc0*/  P2R R150, PR, RZ, 0x20 ;  /* 0x00000020ff967803 */ /* 0x000fe40000000000 */
[----:B------:R-:W-:-:S02]  /*3cd0*/  LOP3.LUT R29, R45, 0x8, RZ, 0xfc, !PT ;  /* 0x000000082d1d7812 */ /* 0x000fc400078efcff */
[C---:B------:R-:W-:Y:S02]  /*3ce0*/  ISETP.GT.U32.AND P0, PT, R45.reuse, R146, PT ;  /* 0x000000922d00720c */ /* 0x040fe40003f04070 */
[----:B------:R-:W-:Y:S02]  /*3cf0*/  ISETP.GT.U32.AND P4, PT, R45, R30, PT ;  /* 0x0000001e2d00720c */ /* 0x000fe40003f84070 */
[----:B------:R-:W-:Y:S02]  /*3d00*/  ISETP.GT.U32.AND P5, PT, R86, R19, PT ;  /* 0x000000135600720c */ /* 0x000fe40003fa4070 */
[----:B------:R-:W-:Y:S02]  /*3d10*/  P2R R45, PR, RZ, 0x8 ;  /* 0x00000008ff2d7803 */ /* 0x000fe40000000000 */
[----:B------:R-:W-:Y:S02]  /*3d20*/  P2R R44, PR, RZ, 0x2 ;  /* 0x00000002ff2c7803 */ /* 0x000fe40000000000 */
[----:B------:R-:W-:-:S02]  /*3d30*/  IADD3 R84, P3, R139, UR4, RZ ;  /* 0x000000048b547c10 */ /* 0x000fc4000ff7e0ff */
[----:B------:R-:W-:Y:S02]  /*3d40*/  ISETP.GT.U32.AND P1, PT, R29, R146, PT ;  /* 0x000000921d00720c */ /* 0x000fe40003f24070 */
[----:B------:R-:W-:Y:S02]  /*3d50*/  P2R R146, PR, RZ, 0x20 ;  /* 0x00000020ff927803 */ /* 0x000fe40000000000 */
[----:B------:R-:W-:Y:S02]  /*3d60*/  ISETP.GT.U32.AND P5, PT, R85, R19, PT ;  /* 0x000000135500720c */ /* 0x000fe40003fa4070 */
[----:B------:R-:W-:Y:S02]  /*3d70*/  IADD3.X R85, R138, UR5, RZ, P3, !PT ;  /* 0x000000058a557c10 */ /* 0x000fe40009ffe4ff */
[----:B------:R-:W-:Y:S01]  /*3d80*/  IADD3 R86, P3, R141, UR4, RZ ;  /* 0x000000048d567c10 */ /* 0x000fe2000ff7e0ff */
[-C--:B------:R-:W-:Y:S01]  /*3d90*/  FMUL R156, R156, R164.reuse ;  /* 0x000000a49c9c7220 */ /* 0x080fe20000400000 */
[-C--:B------:R-:W-:Y:S01]  /*3da0*/  FMUL R55, R55, R164.reuse ;  /* 0x000000a437377220 */ /* 0x080fe20000400000 */
[----:B------:R-:W-:Y:S01]  /*3db0*/  FMUL R164, R87, R164 ;  /* 0x000000a457a47220 */ /* 0x000fe20000400000 */
[----:B------:R-:W-:Y:S01]  /*3dc0*/  IADD3.X R87, R140, UR5, RZ, P3, !PT ;  /* 0x000000058c577c10 */ /* 0x000fe20009ffe4ff */
[----:B------:R-:W-:Y:S01]  /*3dd0*/  FMUL R49, R49, 1.4426950216293334961 ;  /* 0x3fb8aa3b31317820 */ /* 0x000fe20000400000 */
[----:B------:R-:W-:-:S04]  /*3de0*/  IADD3 R138, P3, R143, UR4, RZ ;  /* 0x000000048f8a7c10 */ /* 0x000fc8000ff7e0ff */
[----:B------:R-:W-:Y:S02]  /*3df0*/  IADD3.X R139, R142, UR5, RZ, P3, !PT ;  /* 0x000000058e8b7c10 */ /* 0x000fe40009ffe4ff */
[----:B------:R-:W-:-:S13]  /*3e00*/  FSETP.GEU.AND P3, PT, R49, -126, PT ;  /* 0xc2fc00003100780b */ /* 0x000fda0003f6e000 */
[----:B------:R-:W-:-:S04]  /*3e10*/  @!P3 FMUL R49, R49, 0.5 ;  /* 0x3f0000003131b820 */ /* 0x000fc80000400000 */
[----:B------:R-:W0:Y:S01]  /*3e20*/  MUFU.EX2 R140, R49 ;  /* 0x00000031008c7308 */ /* 0x000e220000000800 */
[----:B------:R-:W-:Y:S01]  /*3e30*/  FMUL R51, R51, 1.4426950216293334961 ;  /* 0x3fb8aa3b33337820 */ /* 0x000fe20000400000 */
[----:B0-----:R-:W-:-:S04]  /*3e40*/  @!P3 FMUL R140, R140, R140 ;  /* 0x0000008c8c8cb220 */ /* 0x001fc80000400000 */
[----:B------:R-:W-:Y:S01]  /*3e50*/  FSETP.GEU.AND P3, PT, R51, -126, PT ;  /* 0xc2fc00003300780b */ /* 0x000fe20003f6e000 */
[-C--:B-1----:R-:W-:Y:S01]  /*3e60*/  FMUL R141, R52, R28.reuse ;  /* 0x0000001c348d7220 */ /* 0x082fe20000400000 */
[-C--:B------:R-:W-:Y:S01]  /*3e70*/  FMUL R142, R48, R28.reuse ;  /* 0x0000001c308e7220 */ /* 0x080fe20000400000 */
[-C--:B------:R-:W-:Y:S01]  /*3e80*/  FMUL R58, R58, R28.reuse ;  /* 0x0000001c3a3a7220 */ /* 0x080fe20000400000 */
[-C--:B------:R-:W-:Y:S01]  /*3e90*/  FMUL R59, R59, R28.reuse ;  /* 0x0000001c3b3b7220 */ /* 0x080fe20000400000 */
[-C--:B------:R-:W-:Y:S01]  /*3ea0*/  FMUL R74, R74, R28.reuse ;  /* 0x0000001c4a4a7220 */ /* 0x080fe20000400000 */
[----:B------:R-:W-:-:S07]  /*3eb0*/  FMUL R75, R75, R28 ;  /* 0x0000001c4b4b7220 */ /* 0x000fce0000400000 */
[----:B------:R-:W-:-:S04]  /*3ec0*/  @!P3 FMUL R51, R51, 0.5 ;  /* 0x3f0000003333b820 */ /* 0x000fc80000400000 */
[----:B------:R-:W0:Y:S01]  /*3ed0*/  MUFU.EX2 R28, R51 ;  /* 0x00000033001c7308 */ /* 0x000e220000000800 */
[----:B------:R-:W-:Y:S01]  /*3ee0*/  FMUL R161, R161, 1.4426950216293334961 ;  /* 0x3fb8aa3ba1a17820 */ /* 0x000fe20000400000 */
[----:B0-----:R-:W-:-:S04]  /*3ef0*/  @!P3 FMUL R28, R28, R28 ;  /* 0x0000001c1c1cb220 */ /* 0x001fc80000400000 */
[----:B------:R-:W-:Y:S02]  /*3f00*/  FSETP.GEU.AND P3, PT, R161, -126, PT ;  /* 0xc2fc0000a100780b */ /* 0x000fe40003f6e000 */
[----:B------:R-:W-:Y:S02]  /*3f10*/  P2R R16, PR, RZ, 0x1 ;  /* 0x00000001ff107803 */ /* 0x000fe40000000000 */
[----:B------:R-:W-:-:S09]  /*3f20*/  ISETP.GT.U32.AND P0, PT, R29, R30, PT ;  /* 0x0000001e1d00720c */ /* 0x000fd20003f04070 */
[----:B------:R-:W-:-:S04]  /*3f30*/  @!P3 FMUL R161, R161, 0.5 ;  /* 0x3f000000a1a1b820 */ /* 0x000fc80000400000 */
[----:B------:R-:W0:Y:S01]  /*3f40*/  MUFU.EX2 R29, R161 ;  /* 0x000000a1001d7308 */ /* 0x000e220000000800 */
[----:B------:R-:W-:Y:S01]  /*3f50*/  FMUL R162, R162, 1.4426950216293334961 ;  /* 0x3fb8aa3ba2a27820 */ /* 0x000fe20000400000 */
[----:B0-----:R-:W-:-:S04]  /*3f60*/  @!P3 FMUL R29, R29, R29 ;  /* 0x0000001d1d1db220 */ /* 0x001fc80000400000 */
[----:B------:R-:W-:-:S13]  /*3f70*/  FSETP.GEU.AND P3, PT, R162, -126, PT ;  /* 0xc2fc0000a200780b */ /* 0x000fda0003f6e000 */
[----:B------:R-:W-:-:S04]  /*3f80*/  @!P3 FMUL R162, R162, 0.5 ;  /* 0x3f000000a2a2b820 */ /* 0x000fc80000400000 */
[----:B------:R-:W0:Y:S01]  /*3f90*/  MUFU.EX2 R30, R162 ;  /* 0x000000a2001e7308 */ /* 0x000e220000000800 */
[----:B------:R-:W-:Y:S01]  /*3fa0*/  FMUL R163, R163, 1.4426950216293334961 ;  /* 0x3fb8aa3ba3a37820 */ /* 0x000fe20000400000 */
[----:B------:R-:W-:Y:S01]  /*3fb0*/  HMMA.16816.F32.BF16 R64, R88, R32, R64 ;  /* 0x000000205840723c */ /* 0x000fe20000041840 */
[----:B0-----:R-:W-:-:S03]  /*3fc0*/  @!P3 FMUL R30, R30, R30 ;  /* 0x0000001e1e1eb220 */ /* 0x001fc60000400000 */
[----:B------:R-:W-:-:S13]  /*3fd0*/  FSETP.GEU.AND P3, PT, R163, -126, PT ;  /* 0xc2fc0000a300780b */ /* 0x000fda0003f6e000 */
[----:B------:R-:W-:-:S04]  /*3fe0*/  @!P3 FMUL R163, R163, 0.5 ;  /* 0x3f000000a3a3b820 */ /* 0x000fc80000400000 */
[----:B------:R-:W0:Y:S03]  /*3ff0*/  MUFU.EX2 R31, R163 ;  /* 0x000000a3001f7308 */ /* 0x000e260000000800 */
[----:B------:R-:W-:Y:S01]  /*4000*/  HMMA.16816.F32.BF16 R64, R96, R26, R64 ;  /* 0x0000001a6040723c */ /* 0x000fe20000041840 */
[----:B------:R-:W-:Y:S02]  /*4010*/  P2R R144, PR, RZ, 0x20 ;  /* 0x00000020ff907803 */ /* 0x000fe40000000000 */
[----:B------:R-:W-:Y:S01]  /*4020*/  ISETP.NE.AND P5, PT, R17, RZ, PT ;  /* 0x000000ff1100720c */ /* 0x000fe20003fa5270 */
[----:B0-----:R-:W-:Y:S01]  /*4030*/  @!P3 FMUL R31, R31, R31 ;  /* 0x0000001f1f1fb220 */ /* 0x001fe20000400000 */
[----:B------:R-:W-:Y:S01]  /*4040*/  BAR.SYNC.DEFER_BLOCKING 0x0 ;  /* 0x0000000000007b1d */ /* 0x000fe20000010000 */
[----:B------:R-:W-:-:S04]  /*4050*/  ISETP.NE.AND P3, PT, R151, RZ, PT ;  /* 0x000000ff9700720c */ /* 0x000fc80003f65270 */
[----:B------:R-:W-:Y:S02]  /*4060*/  SEL R157, R157, RZ, !P3 ;  /* 0x000000ff9d9d7207 */ /* 0x000fe40005800000 */
[----:B------:R-:W-:Y:S02]  /*4070*/  SEL R159, R159, RZ, !P3 ;  /* 0x000000ff9f9f7207 */ /* 0x000fe40005800000 */
[----:B------:R-:W-:Y:S02]  /*4080*/  SEL R17, R157, RZ, P4 ;  /* 0x000000ff9d117207 */ /* 0x000fe40002000000 */
[----:B------:R-:W-:Y:S02]  /*4090*/  ISETP.NE.AND P4, PT, R153, RZ, PT ;  /* 0x000000ff9900720c */ /* 0x000fe40003f85270 */
[----:B------:R-:W-:Y:S02]  /*40a0*/  SEL R19, R159, RZ, P0 ;  /* 0x000000ff9f137207 */ /* 0x000fe40000000000 */
[----:B------:R-:W-:-:S02]  /*40b0*/  SEL R158, R158, RZ, !P4 ;  /* 0x000000ff9e9e7207 */ /* 0x000fc40006000000 */
[----:B------:R-:W-:Y:S02]  /*40c0*/  LOP3.LUT R152, R147, R130, RZ, 0xfc, !PT ;  /* 0x0000008293987212 */ /* 0x000fe400078efcff */
[----:B------:R-:W-:Y:S02]  /*40d0*/  ISETP.NE.AND P0, PT, R16, RZ, PT ;  /* 0x000000ff1000720c */ /* 0x000fe40003f05270 */
[----:B------:R-:W-:Y:S02]  /*40e0*/  SEL R155, R155, RZ, !P4 ;  /* 0x000000ff9b9b7207 */ /* 0x000fe40006000000 */
[----:B------:R-:W-:Y:S01]  /*40f0*/  SEL R18, R158, RZ, P1 ;  /* 0x000000ff9e127207 */ /* 0x000fe20000800000 */
[----:B------:R-:W-:Y:S01]  /*4100*/  HMMA.16816.F32.BF16 R64, R68, R24, R64 ;  /* 0x000000184440723c */ /* 0x000fe20000041840 */
[----:B------:R-:W-:Y:S02]  /*4110*/  ISETP.GE.AND P1, PT, R152, UR10, PT ;  /* 0x0000000a98007c0c */ /* 0x000fe4000bf26270 */
[----:B------:R-:W-:-:S02]  /*4120*/  SEL R16, R155, RZ, P0 ;  /* 0x000000ff9b107207 */ /* 0x000fc40000000000 */
[----:B------:R-:W-:Y:S02]  /*4130*/  SEL R17, R17, RZ, !P1 ;  /* 0x000000ff11117207 */ /* 0x000fe40004800000 */
[----:B------:R-:W-:Y:S02]  /*4140*/  SEL R16, R16, RZ, !P1 ;  /* 0x000000ff10107207 */ /* 0x000fe40004800000 */
[----:B------:R-:W-:-:S04]  /*4150*/  ISETP.NE.AND P1, PT, R44, RZ, PT ;  /* 0x000000ff2c00720c */ /* 0x000fc80003f25270 */
[----:B------:R-:W-:Y:S02]  /*4160*/  SEL R18, R18, RZ, !P1 ;  /* 0x000000ff12127207 */ /* 0x000fe40004800000 */
[----:B------:R-:W-:Y:S02]  /*4170*/  SEL R19, R19, RZ, !P1 ;  /* 0x000000ff13137207 */ /* 0x000fe40004800000 */
[----:B------:R-:W-:-:S04]  /*4180*/  ISETP.NE.AND P1, PT, R43, RZ, PT ;  /* 0x000000ff2b00720c */ /* 0x000fc80003f25270 */
[----:B------:R-:W-:Y:S02]  /*4190*/  SEL R35, R35, RZ, !P1 ;  /* 0x000000ff23237207 */ /* 0x000fe40004800000 */
[----:B------:R-:W-:Y:S02]  /*41a0*/  SEL R164, R164, RZ, !P1 ;  /* 0x000000ffa4a47207 */ /* 0x000fe40004800000 */
[----:B------:R-:W-:Y:S02]  /*41b0*/  P2R R48, PR, RZ, 0x2 ;  /* 0x00000002ff307803 */ /* 0x000fe40000000000 */
[----:B------:R-:W-:Y:S02]  /*41c0*/  ISETP.NE.AND P1, PT, R45, RZ, PT ;  /* 0x000000ff2d00720c */ /* 0x000fe40003f25270 */
[----:B------:R-:W-:Y:S02]  /*41d0*/  SEL R43, R35, RZ, P2 ;  /* 0x000000ff232b7207 */ /* 0x000fe40001000000 */
[----:B------:R-:W-:-:S02]  /*41e0*/  LOP3.LUT R40, R130, 0x10, R147, 0xfe, !PT ;  /* 0x0000001082287812 */ /* 0x000fc400078efe93 */
[----:B------:R-:W-:Y:S02]  /*41f0*/  ISETP.NE.AND P2, PT, R42, RZ, PT ;  /* 0x000000ff2a00720c */ /* 0x000fe40003f45270 */
[----:B------:R-:W-:Y:S02]  /*4200*/  P2R R51, PR, RZ, 0x2 ;  /* 0x00000002ff337803 */ /* 0x000fe40000000000 */
[----:B------:R-:W-:Y:S02]  /*4210*/  LOP3.LUT R101, R129, 0x21, R100, 0xfe, !PT ;  /* 0x0000002181657812 */ /* 0x000fe400078efe64 */
[----:B------:R-:W-:Y:S02]  /*4220*/  ISETP.NE.AND P1, PT, R146, RZ, PT ;  /* 0x000000ff9200720c */ /* 0x000fe40003f25270 */
[----:B------:R-:W-:Y:S02]  /*4230*/  LOP3.LUT R41, R130, 0x18, R147, 0xfe, !PT ;  /* 0x0000001882297812 */ /* 0x000fe400078efe93 */
[----:B------:R-:W-:-:S02]  /*4240*/  SEL R45, R164, RZ, P6 ;  /* 0x000000ffa42d7207 */ /* 0x000fc40003000000 */
[----:B------:R-:W-:Y:S02]  /*4250*/  SEL R42, R34, RZ, !P2 ;  /* 0x000000ff222a7207 */ /* 0x000fe40005000000 */
[----:B------:R-:W-:Y:S01]  /*4260*/  ISETP.GE.AND P6, PT, R40, UR10, PT ;  /* 0x0000000a28007c0c */ /* 0x000fe2000bfc6270 */
[----:B------:R-:W-:Y:S01]  /*4270*/  HMMA.16816.F32.BF16 R64, R92, R22, R64 ;  /* 0x000000165c40723c */ /* 0x000fe20000041840 */
[----:B------:R-:W-:Y:S02]  /*4280*/  SEL R160, R160, RZ, !P2 ;  /* 0x000000ffa0a07207 */ /* 0x000fe40005000000 */
[----:B------:R-:W-:Y:S02]  /*4290*/  LOP3.LUT R101, R101, R130, RZ, 0xfc, !PT ;  /* 0x0000008265657212 */ /* 0x000fe400078efcff */
[----:B------:R-:W-:Y:S02]  /*42a0*/  P2R R49, PR, RZ, 0x2 ;  /* 0x00000002ff317803 */ /* 0x000fe40000000000 */
[----:B------:R-:W-:-:S02]  /*42b0*/  ISETP.GE.AND P1, PT, R41, UR10, PT ;  /* 0x0000000a29007c0c */ /* 0x000fc4000bf26270 */
[----:B------:R-:W-:Y:S02]  /*42c0*/  SEL R40, R42, RZ, P0 ;  /* 0x000000ff2a287207 */ /* 0x000fe40000000000 */
[----:B------:R-:W-:Y:S02]  /*42d0*/  SEL R41, R43, RZ, !P6 ;  /* 0x000000ff2b297207 */ /* 0x000fe40007000000 */
[----:B------:R-:W-:Y:S02]  /*42e0*/  SEL R44, R160, RZ, P5 ;  /* 0x000000ffa02c7207 */ /* 0x000fe40002800000 */
[----:B------:R-:W-:Y:S02]  /*42f0*/  SEL R42, R156, RZ, !P4 ;  /* 0x000000ff9c2a7207 */ /* 0x000fe40006000000 */
[----:B------:R-:W-:Y:S02]  /*4300*/  SEL R43, R55, RZ, !P3 ;  /* 0x000000ff372b7207 */ /* 0x000fe40005800000 */
[----:B------:R-:W-:-:S02]  /*4310*/  SEL R34, R154, RZ, !P4 ;  /* 0x000000ff9a227207 */ /* 0x000fc40006000000 */
[----:B------:R-:W-:Y:S02]  /*4320*/  SEL R35, R53, RZ, !P3 ;  /* 0x000000ff35237207 */ /* 0x000fe40005800000 */
[----:B------:R-:W-:Y:S02]  /*4330*/  ISETP.GE.AND P5, PT, R101, UR10, PT ;  /* 0x0000000a65007c0c */ /* 0x000fe4000bfa6270 */
[----:B------:R-:W-:Y:S02]  /*4340*/  SEL R42, R42, RZ, !P1 ;  /* 0x000000ff2a2a7207 */ /* 0x000fe40004800000 */
[----:B------:R-:W-:Y:S02]  /*4350*/  SEL R43, R43, RZ, !P1 ;  /* 0x000000ff2b2b7207 */ /* 0x000fe40004800000 */
[----:B------:R-:W-:Y:S02]  /*4360*/  SEL R44, R44, RZ, !P1 ;  /* 0x000000ff2c2c7207 */ /* 0x000fe40004800000 */
[----:B------:R-:W-:-:S02]  /*4370*/  SEL R45, R45, RZ, !P1 ;  /* 0x000000ff2d2d7207 */ /* 0x000fc40004800000 */
[----:B------:R-:W-:Y:S02]  /*4380*/  SEL R34, R34, RZ, !P6 ;  /* 0x000000ff22227207 */ /* 0x000fe40007000000 */
[----:B------:R-:W-:Y:S02]  /*4390*/  SEL R35, R35, RZ, !P6 ;  /* 0x000000ff23237207 */ /* 0x000fe40007000000 */
[----:B------:R-:W-:Y:S02]  /*43a0*/  SEL R40, R40, RZ, !P6 ;  /* 0x000000ff28287207 */ /* 0x000fe40007000000 */
[----:B------:R-:W-:Y:S02]  /*43b0*/  ISETP.NE.AND P1, PT, R49, RZ, PT ;  /* 0x000000ff3100720c */ /* 0x000fe40003f25270 */
[----:B------:R-:W-:Y:S02]  /*43c0*/  SEL R73, R73, RZ, !P5 ;  /* 0x000000ff49497207 */ /* 0x000fe40006800000 */
[----:B------:R-:W-:-:S02]  /*43d0*/  ISETP.GE.AND P6, PT, R148, UR10, PT ;  /* 0x0000000a94007c0c */ /* 0x000fc4000bfc6270 */
[----:B------:R-:W-:Y:S02]  /*43e0*/  SEL R73, R73, RZ, P1 ;  /* 0x000000ff49497207 */ /* 0x000fe40000800000 */
[----:B------:R-:W-:Y:S02]  /*43f0*/  SEL R75, R75, RZ, !P5 ;  /* 0x000000ff4b4b7207 */ /* 0x000fe40006800000 */
[----:B------:R-:W-:Y:S02]  /*4400*/  ISETP.NE.AND P1, PT, R51, RZ, PT ;  /* 0x000000ff3300720c */ /* 0x000fe40003f25270 */
[----:B------:R-:W-:Y:S02]  /*4410*/  SEL R74, R74, RZ, !P6 ;  /* 0x000000ff4a4a7207 */ /* 0x000fe40007000000 */
[----:B------:R-:W-:Y:S02]  /*4420*/  ISETP.NE.AND P5, PT, R144, RZ, PT ;  /* 0x000000ff9000720c */ /* 0x000fe40003fa5270 */
[----:B------:R-:W-:-:S02]  /*4430*/  SEL R74, R74, RZ, P1 ;  /* 0x000000ff4a4a7207 */ /* 0x000fc40000800000 */
[----:B------:R-:W-:Y:S02]  /*4440*/  SEL R75, R75, RZ, P5 ;  /* 0x000000ff4b4b7207 */ /* 0x000fe40002800000 */
[----:B------:R-:W-:Y:S02]  /*4450*/  ISETP.NE.AND P5, PT, R150, RZ, PT ;  /* 0x000000ff9600720c */ /* 0x000fe40003fa5270 */
[----:B------:R-:W-:Y:S02]  /*4460*/  ISETP.NE.AND P1, PT, R48, RZ, PT ;  /* 0x000000ff3000720c */ /* 0x000fe40003f25270 */
[----:B------:R-:W-:Y:S02]  /*4470*/  SEL R48, R54, RZ, !P4 ;  /* 0x000000ff36307207 */ /* 0x000fe40006000000 */
[----:B------:R-:W-:Y:S02]  /*4480*/  SEL R54, R58, RZ, !P2 ;  /* 0x000000ff3a367207 */ /* 0x000fe40005000000 */
[----:B------:R-:W-:Y:S01]  /*4490*/  SEL R58, R74, RZ, !P5 ;  /* 0x000000ff4a3a7207 */ /* 0x000fe20006800000 */
[----:B------:R-:W-:Y:S01]  /*44a0*/  HMMA.16816.F32.BF16 R64, R104, R20, R64 ;  /* 0x000000146840723c */ /* 0x000fe20000041840 */
[----:B------:R-:W0:Y:S04]  /*44b0*/  LDS R74, [R145] ;  /* 0x00000000914a7984 */ /* 0x000e280000000800 */
[----:B------:R-:W1:Y:S01]  /*44c0*/  LDS R145, [R145+0x20] ;  /* 0x0000200091917984 */ /* 0x000e620000000800 */
[----:B------:R-:W-:-:S15]  /*44d0*/  FMUL R140, R79, R140 ;  /* 0x0000008c4f8c7220 */ /* 0x000fde0000400000 */
[----:B------:R-:W-:-:S03]  /*44e0*/  NOP ;  /* 0x0000000000007918 */ /* 0x000fc60000000000 */
[----:B------:R-:W-:Y:S07]  /*44f0*/  HMMA.16816.F32.BF16 R64, R36, R14, R64 ;  /* 0x0000000e2440723c */ /* 0x000fee0000041840 */
[----:B------:R-:W-:Y:S01]  /*4500*/  LOP3.LUT R15, R129, 0x31, R100, 0xfe, !PT ;  /* 0x00000031810f7812 */ /* 0x000fe200078efe64 */
[-C--:B0-----:R-:W-:Y:S01]  /*4510*/  FMUL R60, R60, R74.reuse ;  /* 0x0000004a3c3c7220 */ /* 0x081fe20000400000 */
[-C--:B------:R-:W-:Y:S01]  /*4520*/  FMUL R79, R80, R74.reuse ;  /* 0x0000004a504f7220 */ /* 0x080fe20000400000 */
[----:B-1----:R-:W-:Y:S01]  /*4530*/  FMUL R62, R62, R145 ;  /* 0x000000913e3e7220 */ /* 0x002fe20000400000 */
[----:B------:R-:W-:-:S02]  /*4540*/  FMUL R80, R81, R74 ;  /* 0x0000004a51507220 */ /* 0x000fc40000400000 */
[----:B------:R-:W-:Y:S01]  /*4550*/  SEL R81, R60, RZ, !P2 ;  /* 0x000000ff3c517207 */ /* 0x000fe20005000000 */
[----:B------:R-:W-:Y:S01]  /*4560*/  FMUL R61, R61, R74 ;  /* 0x0000004a3d3d7220 */ /* 0x000fe20000400000 */
[----:B------:R-:W-:Y:S01]  /*4570*/  SEL R60, R62, RZ, !P2 ;  /* 0x000000ff3e3c7207 */ /* 0x000fe20005000000 */
[----:B------:R-:W-:-:S08]  /*4580*/  FMUL R62, R63, R145 ;  /* 0x000000913f3e7220 */ /* 0x000fd00000400000 */
[----:B------:R-:W-:Y:S01]  /*4590*/  FMUL R65, R65, R29 ;  /* 0x0000001d41417220 */ /* 0x000fe20000400000 */
[----:B------:R-:W-:Y:S01]  /*45a0*/  FMUL R14, R67, R31 ;  /* 0x0000001f430e7220 */ /* 0x000fe20000400000 */
[----:B------:R-:W-:Y:S02]  /*45b0*/  LOP3.LUT R15, R15, R130, RZ, 0xfc, !PT ;  /* 0x000000820f0f7212 */ /* 0x000fe400078efcff */
[----:B------:R-:W-:Y:S02]  /*45c0*/  SEL R63, R61, RZ, !P1 ;  /* 0x000000ff3d3f7207 */ /* 0x000fe40004800000 */
[----:B------:R-:W-:Y:S01]  /*45d0*/  LOP3.LUT R129, R129, 0x30, R100, 0xfe, !PT ;  /* 0x0000003081817812 */ /* 0x000fe200078efe64 */
[----:B------:R-:W-:Y:S01]  /*45e0*/  FMUL R65, R65, R74 ;  /* 0x0000004a41417220 */ /* 0x000fe20000400000 */
[----:B------:R-:W-:Y:S01]  /*45f0*/  SEL R53, R57, RZ, !P1 ;  /* 0x000000ff39357207 */ /* 0x000fe20004800000 */
[----:B------:R-:W-:Y:S01]  /*4600*/  FMUL R14, R14, R145 ;  /* 0x000000910e0e7220 */ /* 0x000fe20000400000 */
[----:B------:R-:W-:-:S02]  /*4610*/  SEL R55, R59, RZ, !P1 ;  /* 0x000000ff3b377207 */ /* 0x000fc40004800000 */
[----:B------:R-:W-:Y:S02]  /*4620*/  SEL R61, R62, RZ, !P1 ;  /* 0x000000ff3e3d7207 */ /* 0x000fe40004800000 */
[----:B------:R-:W-:Y:S01]  /*4630*/  ISETP.GE.AND P1, PT, R15, UR10, PT ;  /* 0x0000000a0f007c0c */ /* 0x000fe2000bf26270 */
[----:B------:R-:W-:Y:S01]  /*4640*/  FMUL R15, R64, R28 ;  /* 0x0000001c400f7220 */ /* 0x000fe20000400000 */
[----:B------:R-:W-:Y:S02]  /*4650*/  LOP3.LUT R129, R129, R130, RZ, 0xfc, !PT ;  /* 0x0000008281817212 */ /* 0x000fe400078efcff */
[----:B------:R-:W-:Y:S01]  /*4660*/  SEL R65, R65, RZ, !P1 ;  /* 0x000000ff41417207 */ /* 0x000fe20004800000 */
[----:B------:R-:W-:Y:S01]  /*4670*/  FMUL R15, R15, R74 ;  /* 0x0000004a0f0f7220 */ /* 0x000fe20000400000 */
[----:B------:R-:W-:Y:S02]  /*4680*/  SEL R20, R14, RZ, !P1 ;  /* 0x000000ff0e147207 */ /* 0x000fe40004800000 */
[----:B------:R-:W-:-:S04]  /*4690*/  ISETP.GE.AND P1, PT, R129, UR10, PT ;  /* 0x0000000a81007c0c */ /* 0x000fc8000bf26270 */
[----:B------:R-:W-:Y:S02]  /*46a0*/  SEL R15, R15, RZ, !P1 ;  /* 0x000000ff0f0f7207 */ /* 0x000fe40004800000 */
[----:B------:R-:W-:Y:S02]  /*46b0*/  SEL R72, R72, RZ, !P6 ;  /* 0x000000ff48487207 */ /* 0x000fe40007000000 */
[----:B------:R-:W-:Y:S02]  /*46c0*/  SEL R68, R15, RZ, P0 ;  /* 0x000000ff0f447207 */ /* 0x000fe40000000000 */
[----:B------:R-:W-:Y:S02]  /*46d0*/  LOP3.LUT R15, R46, 0x31, R47, 0xfe, !PT ;  /* 0x000000312e0f7812 */ /* 0x000fe400078efe2f */
[----:B------:R-:W-:Y:S02]  /*46e0*/  LOP3.LUT R14, R147, 0x30, RZ, 0xfc, !PT ;  /* 0x00000030930e7812 */ /* 0x000fe400078efcff */
[----:B------:R-:W-:-:S02]  /*46f0*/  SEL R52, R56, RZ, !P2 ;  /* 0x000000ff38347207 */ /* 0x000fc40005000000 */
[----:B------:R-:W-:Y:S01]  /*4700*/  SEL R56, R72, RZ, P0 ;  /* 0x000000ff48387207 */ /* 0x000fe20000000000 */
[----:B------:R-:W-:Y:S01]  /*4710*/  FMUL R66, R66, R30 ;  /* 0x0000001e42427220 */ /* 0x000fe20000400000 */
[----:B------:R-:W-:Y:S02]  /*4720*/  ISETP.GT.U32.AND P0, PT, R14, R15, PT ;  /* 0x0000000f0e00720c */ /* 0x000fe40003f04070 */
[----:B------:R-:W-:Y:S01]  /*4730*/  LOP3.LUT R14, R147, 0x38, RZ, 0xfc, !PT ;  /* 0x00000038930e7812 */ /* 0x000fe200078efcff */
[----:B------:R-:W-:Y:S01]  /*4740*/  FMUL R66, R66, R145 ;  /* 0x0000009142427220 */ /* 0x000fe20000400000 */
[----:B------:R-:W-:Y:S02]  /*4750*/  SEL R69, R65, RZ, P0 ;  /* 0x000000ff41457207 */ /* 0x000fe40000000000 */
[----:B------:R-:W-:Y:S02]  /*4760*/  SEL R49, R50, RZ, !P3 ;  /* 0x000000ff32317207 */ /* 0x000fe40005800000 */
[----:B------:R-:W-:-:S02]  /*4770*/  ISETP.GT.U32.AND P0, PT, R14, R15, PT ;  /* 0x0000000f0e00720c */ /* 0x000fc40003f04070 */
[----:B------:R-:W-:Y:S02]  /*4780*/  ISETP.NE.AND P6, PT, R149, RZ, PT ;  /* 0x000000ff9500720c */ /* 0x000fe40003fc5270 */
[----:B------:R-:W-:Y:S02]  /*4790*/  SEL R50, R141, RZ, !P4 ;  /* 0x000000ff8d327207 */ /* 0x000fe40006000000 */
[----:B------:R-:W-:Y:S02]  /*47a0*/  SEL R51, R142, RZ, !P3 ;  /* 0x000000ff8e337207 */ /* 0x000fe40005800000 */
[----:B------:R-:W-:Y:S01]  /*47b0*/  LOP3.LUT R15, R46, 0x30, R47, 0xfe, !PT ;  /* 0x000000302e0f7812 */ /* 0x000fe200078efe2f */
[-C--:B------:R-:W-:Y:S01]  /*47c0*/  FMUL R76, R76, R74.reuse ;  /* 0x0000004a4c4c7220 */ /* 0x080fe20000400000 */
[----:B------:R-:W-:Y:S01]  /*47d0*/  SEL R20, R20, RZ, P0 ;  /* 0x000000ff14147207 */ /* 0x000fe20000000000 */
[----:B------:R-:W-:Y:S01]  /*47e0*/  FMUL R77, R77, R74 ;  /* 0x0000004a4d4d7220 */ /* 0x000fe20000400000 */
[----:B------:R-:W-:-:S02]  /*47f0*/  SEL R48, R48, RZ, !P6 ;  /* 0x000000ff30307207 */ /* 0x000fc40007000000 */
[----:B------:R-:W-:Y:S02]  /*4800*/  SEL R49, R49, RZ, !P6 ;  /* 0x000000ff31317207 */ /* 0x000fe40007000000 */
[----:B------:R-:W-:Y:S02]  /*4810*/  SEL R52, R52, RZ, !P6 ;  /* 0x000000ff34347207 */ /* 0x000fe40007000000 */
[----:B------:R-:W-:Y:S02]  /*4820*/  SEL R53, R53, RZ, !P6 ;  /* 0x000000ff35357207 */ /* 0x000fe40007000000 */
[----:B------:R-:W-:Y:S02]  /*4830*/  SEL R56, R56, RZ, !P6 ;  /* 0x000000ff38387207 */ /* 0x000fe40007000000 */
[----:B------:R-:W-:Y:S02]  /*4840*/  SEL R57, R73, RZ, !P6 ;  /* 0x000000ff49397207 */ /* 0x000fe40007000000 */
[----:B------:R-:W-:-:S02]  /*4850*/  SEL R50, R50, RZ, !P5 ;  /* 0x000000ff32327207 */ /* 0x000fc40006800000 */
[----:B------:R-:W-:Y:S02]  /*4860*/  SEL R51, R51, RZ, !P5 ;  /* 0x000000ff33337207 */ /* 0x000fe40006800000 */
[----:B------:R-:W-:Y:S02]  /*4870*/  SEL R54, R54, RZ, !P5 ;  /* 0x000000ff36367207 */ /* 0x000fe40006800000 */
[----:B------:R-:W-:Y:S02]  /*4880*/  SEL R55, R55, RZ, !P5 ;  /* 0x000000ff37377207 */ /* 0x000fe40006800000 */
[----:B------:R-:W-:Y:S02]  /*4890*/  SEL R59, R75, RZ, !P5 ;  /* 0x000000ff4b3b7207 */ /* 0x000fe40006800000 */
[----:B------:R-:W-:Y:S02]  /*48a0*/  SEL R66, R66, RZ, !P1 ;  /* 0x000000ff42427207 */ /* 0x000fe40004800000 */
[----:B------:R-:W-:-:S02]  /*48b0*/  ISETP.GT.U32.AND P0, PT, R14, R15, PT ;  /* 0x0000000f0e00720c */ /* 0x000fc40003f04070 */
[----:B------:R-:W-:Y:S02]  /*48c0*/  ISETP.GE.AND P5, PT, R148, UR10, PT ;  /* 0x0000000a94007c0c */ /* 0x000fe4000bfa6270 */
[----:B------:R-:W-:Y:S02]  /*48d0*/  ISETP.GE.AND P6, PT, R101, UR10, PT ;  /* 0x0000000a65007c0c */ /* 0x000fe4000bfc6270 */
[----:B------:R-:W-:Y:S02]  /*48e0*/  LOP3.LUT R14, R130, 0x30, R147, 0xfe, !PT ;  /* 0x00000030820e7812 */ /* 0x000fe400078efe93 */
[----:B------:R-:W-:Y:S02]  /*48f0*/  SEL R21, R66, RZ, P0 ;  /* 0x000000ff42157207 */ /* 0x000fe40000000000 */
[----:B------:R-:W-:Y:S02]  /*4900*/  SEL R79, R79, RZ, !P4 ;  /* 0x000000ff4f4f7207 */ /* 0x000fe40006000000 */
[----:B------:R-:W-:-:S02]  /*4910*/  SEL R80, R80, RZ, !P3 ;  /* 0x000000ff50507207 */ /* 0x000fc40005800000 */
[----:B------:R-:W-:Y:S02]  /*4920*/  SEL R76, R76, RZ, !P5 ;  /* 0x000000ff4c4c7207 */ /* 0x000fe40006800000 */
[----:B------:R-:W-:Y:S02]  /*4930*/  SEL R77, R77, RZ, !P6 ;  /* 0x000000ff4d4d7207 */ /* 0x000fe40007000000 */
[----:B------:R-:W-:Y:S02]  /*4940*/  ISETP.GE.AND P0, PT, R14, UR10, PT ;  /* 0x0000000a0e007c0c */ /* 0x000fe4000bf06270 */
[----:B------:R-:W-:Y:S02]  /*4950*/  LOP3.LUT R130, R130, 0x38, R147, 0xfe, !PT ;  /* 0x0000003882827812 */ /* 0x000fe400078efe93 */
[----:B------:R-:W-:Y:S02]  /*4960*/  SEL R66, R79, RZ, !P0 ;  /* 0x000000ff4f427207 */ /* 0x000fe40004000000 */
[----:B------:R-:W-:-:S02]  /*4970*/  SEL R67, R80, RZ, !P0 ;  /* 0x000000ff50437207 */ /* 0x000fc40004000000 */
[----:B------:R-:W-:Y:S02]  /*4980*/  SEL R64, R81, RZ, !P0 ;  /* 0x000000ff51407207 */ /* 0x000fe40004000000 */
[----:B------:R-:W-:Y:S02]  /*4990*/  SEL R65, R63, RZ, !P0 ;  /* 0x000000ff3f417207 */ /* 0x000fe40004000000 */
[----:B------:R-:W-:Y:S02]  /*49a0*/  SEL R14, R76, RZ, !P0 ;  /* 0x000000ff4c0e7207 */ /* 0x000fe40004000000 */
[----:B------:R-:W-:Y:S02]  /*49b0*/  SEL R15, R77, RZ, !P0 ;  /* 0x000000ff4d0f7207 */ /* 0x000fe40004000000 */
[----:B------:R-:W-:Y:S02]  /*49c0*/  SEL R68, R68, RZ, !P0 ;  /* 0x000000ff44447207 */ /* 0x000fe40004000000 */
[----:B------:R-:W-:Y:S01]  /*49d0*/  SEL R69, R69, RZ, !P0 ;  /* 0x000000ff45457207 */ /* 0x000fe20004000000 */
[----:B------:R-:W-:Y:S01]  /*49e0*/  BAR.SYNC.DEFER_BLOCKING 0x0 ;  /* 0x0000000000007b1d */ /* 0x000fe20000010000 */
[----:B------:R-:W-:-:S04]  /*49f0*/  ISETP.GE.AND P0, PT, R130, UR10, PT ;  /* 0x0000000a82007c0c */ /* 0x000fc8000bf06270 */
[----:B------:R-:W-:Y:S01]  /*4a00*/  SEL R77, R20, RZ, !P0 ;  /* 0x000000ff144d7207 */ /* 0x000fe20004000000 */
[----:B------:R-:W-:-:S05]  /*4a10*/  IMAD.SHL.U32 R20, R128, 0x10, RZ ;  /* 0x0000001080147824 */ /* 0x000fca00078e00ff */
[----:B------:R-:W-:Y:S02]  /*4a20*/  LOP3.LUT R20, R20, 0x1c0, RZ, 0xc0, !PT ;  /* 0x000001c014147812 */ /* 0x000fe400078ec0ff */
[----:B------:R-:W-:Y:S02]  /*4a30*/  SEL R76, R21, RZ, !P0 ;  /* 0x000000ff154c7207 */ /* 0x000fe40004000000 */
[C---:B------:R-:W-:Y:S02]  /*4a40*/  LOP3.LUT R22, R20.reuse, 0x200, RZ, 0xfc, !PT ;  /* 0x0000020014167812 */ /* 0x040fe400078efcff */
[C---:B------:R-:W-:Y:S02]  /*4a50*/  LOP3.LUT R46, R20.reuse, R46, R47, 0xfe, !PT ;  /* 0x0000002e142e7212 */ /* 0x040fe400078efe2f */
[----:B------:R-:W-:Y:S02]  /*4a60*/  LEA.HI R21, R20, UR6, RZ, 0x1e ;  /* 0x0000000614157c11 */ /* 0x000fe4000f8ff0ff */
[----:B------:R-:W-:Y:S01]  /*4a70*/  LEA.HI R23, R22, UR6, RZ, 0x1e ;  /* 0x0000000616177c11 */ /* 0x000fe2000f8ff0ff */
[----:B------:R-:W-:-:S02]  /*4a80*/  FMUL R72, R82, R145 ;  /* 0x0000009152487220 */ /* 0x000fc40000400000 */
[C---:B------:R-:W-:Y:S02]  /*4a90*/  IMAD R82, R46.reuse, 0x4, R21 ;  /* 0x000000042e527824 */ /* 0x040fe400078e0215 */
[----:B------:R-:W-:Y:S02]  /*4aa0*/  IMAD R88, R46, 0x4, R23 ;  /* 0x000000042e587824 */ /* 0x000fe400078e0217 */
[-C--:B------:R-:W-:Y:S01]  /*4ab0*/  FMUL R73, R83, R145.reuse ;  /* 0x0000009153497220 */ /* 0x080fe20000400000 */
[----:B------:R-:W-:Y:S01]  /*4ac0*/  IMAD.SHL.U32 R83, R128, 0x4, RZ ;  /* 0x0000000480537824 */ /* 0x000fe200078e00ff */
[----:B------:R-:W-:Y:S01]  /*4ad0*/  STS.64 [R82], R16 ;  /* 0x0000001052007388 */ /* 0x000fe20000000a00 */
[----:B------:R-:W-:-:S03]  /*4ae0*/  FMUL R62, R78, R145 ;  /* 0x000000914e3e7220 */ /* 0x000fc60000400000 */
[----:B------:R-:W-:Y:S01]  /*4af0*/  STS.64 [R88+0x800], R18 ;  /* 0x0008001258007388 */ /* 0x000fe20000000a00 */
[----:B------:R-:W-:-:S03]  /*4b00*/  LOP3.LUT R78, R83, 0xfc, RZ, 0xc0, !PT ;  /* 0x000000fc534e7812 */ /* 0x000fc600078ec0ff */
[----:B------:R-:W-:Y:S04]  /*4b10*/  STS.64 [R82+0x40], RZ ;  /* 0x000040ff52007388 */ /* 0x000fe80000000a00 */
[----:B------:R-:W-:Y:S04]  /*4b20*/  STS.64 [R88+0x840], RZ ;  /* 0x000840ff58007388 */ /* 0x000fe80000000a00 */
[----:B------:R-:W-:Y:S04]  /*4b30*/  STS.64 [R82+0x80], RZ ;  /* 0x000080ff52007388 */ /* 0x000fe80000000a00 */
[----:B------:R-:W-:Y:S01]  /*4b40*/  STS.64 [R88+0x880], RZ ;  /* 0x000880ff58007388 */ /* 0x000fe20000000a00 */
[----:B------:R-:W-:-:S03]  /*4b50*/  LOP3.LUT R20, R78, 0x100, RZ, 0xfc, !PT ;  /* 0x000001004e147812 */ /* 0x000fc600078efcff */
[----:B------:R-:W-:Y:S01]  /*4b60*/  STS.64 [R82+0xc0], RZ ;  /* 0x0000c0ff52007388 */ /* 0x000fe20000000a00 */
[----:B------:R-:W-:-:S03]  /*4b70*/  LOP3.LUT R22, R78, 0x200, RZ, 0xfc, !PT ;  /* 0x000002004e167812 */ /* 0x000fc600078efcff */
[----:B------:R-:W-:Y:S01]  /*4b80*/  STS.64 [R88+0x8c0], RZ ;  /* 0x0008c0ff58007388 */ /* 0x000fe20000000a00 */
[----:B------:R-:W-:Y:S02]  /*4b90*/  LOP3.LUT R24, R78, 0x300, RZ, 0xfc, !PT ;  /* 0x000003004e187812 */ /* 0x000fe400078efcff */
[----:B------:R-:W-:Y:S02]  /*4ba0*/  SHF.R.U32.HI R20, RZ, 0x2, R20 ;  /* 0x00000002ff147819 */ /* 0x000fe40000011614 */
[----:B------:R-:W-:Y:S02]  /*4bb0*/  SHF.R.U32.HI R22, RZ, 0x2, R22 ;  /* 0x00000002ff167819 */ /* 0x000fe40000011616 */
[----:B------:R-:W-:Y:S02]  /*4bc0*/  SHF.R.U32.HI R24, RZ, 0x2, R24 ;  /* 0x00000002ff187819 */ /* 0x000fe40000011618 */
[----:B------:R-:W-:Y:S02]  /*4bd0*/  LOP3.LUT R128, R128, 0x30, RZ, 0xc0, !PT ;  /* 0x0000003080807812 */ /* 0x000fe400078ec0ff */
[----:B------:R-:W-:-:S02]  /*4be0*/  LOP3.LUT R20, R20, 0x70, RZ, 0xc0, !PT ;  /* 0x0000007014147812 */ /* 0x000fc400078ec0ff */
[----:B------:R-:W-:Y:S02]  /*4bf0*/  LOP3.LUT R22, R22, 0xb0, RZ, 0xc0, !PT ;  /* 0x000000b016167812 */ /* 0x000fe400078ec0ff */
[----:B------:R-:W-:Y:S01]  /*4c00*/  LOP3.LUT R24, R24, 0xf0, RZ, 0xc0, !PT ;  /* 0x000000f018187812 */ /* 0x000fe200078ec0ff */
[----:B------:R-:W-:Y:S02]  /*4c10*/  VIADD R81, R128, UR6 ;  /* 0x0000000680517c36 */ /* 0x000fe40008000000 */
[----:B------:R-:W-:Y:S02]  /*4c20*/  VIADD R21, R20, UR6 ;  /* 0x0000000614157c36 */ /* 0x000fe40008000000 */
[----:B------:R-:W-:Y:S02]  /*4c30*/  VIADD R79, R22, UR6 ;  /* 0x00000006164f7c36 */ /* 0x000fe40008000000 */
[----:B------:R-:W-:Y:S02]  /*4c40*/  VIADD R23, R24, UR6 ;  /* 0x0000000618177c36 */ /* 0x000fe40008000000 */
[C---:B------:R-:W-:Y:S01]  /*4c50*/  IMAD R81, R78.reuse, 0x4, R81 ;  /* 0x000000044e517824 */ /* 0x040fe200078e0251 */
[----:B------:R-:W-:Y:S01]  /*4c60*/  BAR.SYNC.DEFER_BLOCKING 0x0 ;  /* 0x0000000000007b1d */ /* 0x000fe20000010000 */
[----:B------:R-:W-:-:S02]  /*4c70*/  IMAD R80, R78, 0x4, R21 ;  /* 0x000000044e507824 */ /* 0x000fc400078e0215 */
[C---:B------:R-:W-:Y:S02]  /*4c80*/  IMAD R79, R78.reuse, 0x4, R79 ;  /* 0x000000044e4f7824 */ /* 0x040fe400078e024f */
[----:B------:R-:W-:Y:S01]  /*4c90*/  IMAD R78, R78, 0x4, R23 ;  /* 0x000000044e4e7824 */ /* 0x000fe200078e0217 */
[----:B------:R-:W0:Y:S04]  /*4ca0*/  LDS.128 R16, [R81] ;  /* 0x0000000051107984 */ /* 0x000e280000000c00 */
[----:B------:R-:W1:Y:S04]  /*4cb0*/  LDS.128 R20, [R80+0x400] ;  /* 0x0004000050147984 */ /* 0x000e680000000c00 */
[----:B------:R-:W2:Y:S04]  /*4cc0*/  LDS.128 R24, [R79+0x800] ;  /* 0x000800004f187984 */ /* 0x000ea80000000c00 */
[----:B------:R-:W3:Y:S01]  /*4cd0*/  LDS.128 R28, [R78+0xc00] ;  /* 0x000c00004e1c7984 */ /* 0x000ee20000000c00 */
[----:B------:R-:W-:Y:S06]  /*4ce0*/  BAR.SYNC.DEFER_BLOCKING 0x0 ;  /* 0x0000000000007b1d */ /* 0x000fec0000010000 */
[----:B------:R-:W-:Y:S04]  /*4cf0*/  STS.64 [R82], R34 ;  /* 0x0000002252007388 */ /* 0x000fe80000000a00 */
[----:B------:R-:W-:Y:S04]  /*4d00*/  STS.64 [R88+0x800], R42 ;  /* 0x0008002a58007388 */ /* 0x000fe80000000a00 */
[----:B------:R-:W-:Y:S04]  /*4d10*/  STS.64 [R82+0x40], R40 ;  /* 0x0000402852007388 */ /* 0x000fe80000000a00 */
[----:B------:R-:W-:Y:S04]  /*4d20*/  STS.64 [R88+0x840], R44 ;  /* 0x0008402c58007388 */ /* 0x000fe80000000a00 */
[----:B------:R-:W-:Y:S04]  /*4d30*/  STS.64 [R82+0x80], RZ ;  /* 0x000080ff52007388 */ /* 0x000fe80000000a00 */
[----:B------:R-:W-:Y:S04]  /*4d40*/  STS.64 [R88+0x880], RZ ;  /* 0x000880ff58007388 */ /* 0x000fe80000000a00 */
[----:B------:R-:W-:Y:S04]  /*4d50*/  STS.64 [R82+0xc0], RZ ;  /* 0x0000c0ff52007388 */ /* 0x000fe80000000a00 */
[----:B------:R-:W-:Y:S01]  /*4d60*/  STS.64 [R88+0x8c0], RZ ;  /* 0x0008c0ff58007388 */ /* 0x000fe20000000a00 */
[----:B------:R-:W-:Y:S06]  /*4d70*/  BAR.SYNC.DEFER_BLOCKING 0x0 ;  /* 0x0000000000007b1d */ /* 0x000fec0000010000 */
[----:B------:R-:W4:Y:S04]  /*4d80*/  LDS.128 R32, [R81] ;  /* 0x0000000051207984 */ /* 0x000f280000000c00 */
[----:B------:R-:W5:Y:S04]  /*4d90*/  LDS.128 R36, [R80+0x400] ;  /* 0x0004000050247984 */ /* 0x000f680000000c00 */
[----:B------:R-:W0:Y:S04]  /*4da0*/  LDS.128 R40, [R79+0x800] ;  /* 0x000800004f287984 */ /* 0x000e280000000c00 */
[----:B------:R-:W0:Y:S01]  /*4db0*/  LDS.128 R44, [R78+0xc00] ;  /* 0x000c00004e2c7984 */ /* 0x000e220000000c00 */
[----:B------:R-:W-:Y:S06]  /*4dc0*/  BAR.SYNC.DEFER_BLOCKING 0x0 ;  /* 0x0000000000007b1d */ /* 0x000fec0000010000 */
[----:B------:R-:W-:Y:S04]  /*4dd0*/  STS.64 [R82], R48 ;  /* 0x0000003052007388 */ /* 0x000fe80000000a00 */
[----:B------:R-:W-:Y:S04]  /*4de0*/  STS.64 [R88+0x800], R50 ;  /* 0x0008003258007388 */ /* 0x000fe80000000a00 */
[----:B------:R-:W-:Y:S04]  /*4df0*/  STS.64 [R82+0x40], R52 ;  /* 0x0000403452007388 */ /* 0x000fe80000000a00 */
[----:B------:R-:W-:Y:S04]  /*4e00*/  STS.64 [R88+0x840], R54 ;  /* 0x0008403658007388 */ /* 0x000fe80000000a00 */
[----:B------:R-:W-:Y:S04]  /*4e10*/  STS.64 [R82+0x80], R56 ;  /* 0x0000803852007388 */ /* 0x000fe80000000a00 */
[----:B------:R-:W-:Y:S04]  /*4e20*/  STS.64 [R88+0x880], R58 ;  /* 0x0008803a58007388 */ /* 0x000fe80000000a00 */
[----:B------:R-:W-:Y:S04]  /*4e30*/  STS.64 [R82+0xc0], RZ ;  /* 0x0000c0ff52007388 */ /* 0x000fe80000000a00 */
[----:B------:R-:W-:Y:S01]  /*4e40*/  STS.64 [R88+0x8c0], RZ ;  /* 0x0008c0ff58007388 */ /* 0x000fe20000000a00 */
[----:B------:R-:W-:Y:S01]  /*4e50*/  BAR.SYNC.DEFER_BLOCKING 0x0 ;  /* 0x0000000000007b1d */ /* 0x000fe20000010000 */
[----:B------:R-:W-:-:S02]  /*4e60*/  SEL R72, R72, RZ, !P4 ;  /* 0x000000ff48487207 */ /* 0x000fc40006000000 */
[----:B------:R-:W-:Y:S02]  /*4e70*/  SEL R73, R73, RZ, !P3 ;  /* 0x000000ff49497207 */ /* 0x000fe40005800000 */
[----:B------:R-:W-:Y:S02]  /*4e80*/  SEL R62, R62, RZ, !P5 ;  /* 0x000000ff3e3e7207 */ /* 0x000fe40006800000 */
[----:B------:R-:W-:Y:S02]  /*4e90*/  SEL R70, R72, RZ, !P0 ;  /* 0x000000ff48467207 */ /* 0x000fe40004000000 */
[----:B------:R-:W-:Y:S02]  /*4ea0*/  SEL R71, R73, RZ, !P0 ;  /* 0x000000ff49477207 */ /* 0x000fe40004000000 */
[----:B------:R-:W-:Y:S02]  /*4eb0*/  SEL R72, R60, RZ, !P0 ;  /* 0x000000ff3c487207 */ /* 0x000fe40004000000 */
[----:B------:R-:W-:-:S02]  /*4ec0*/  SEL R73, R61, RZ, !P0 ;  /* 0x000000ff3d497207 */ /* 0x000fc40004000000 */
[----:B------:R-:W-:Y:S01]  /*4ed0*/  SEL R74, R62, RZ, !P0 ;  /* 0x000000ff3e4a7207 */ /* 0x000fe20004000000 */
[----:B------:R-:W0:Y:S04]  /*4ee0*/  LDS.128 R48, [R81] ;  /* 0x0000000051307984 */ /* 0x000e280000000c00 */
[----:B------:R-:W0:Y:S04]  /*4ef0*/  LDS.128 R52, [R80+0x400] ;  /* 0x0004000050347984 */ /* 0x000e280000000c00 */
[----:B------:R-:W0:Y:S04]  /*4f00*/  LDS.128 R56, [R79+0x800] ;  /* 0x000800004f387984 */ /* 0x000e280000000c00 */
[----:B------:R-:W0:Y:S01]  /*4f10*/  LDS.128 R60, [R78+0xc00] ;  /* 0x000c00004e3c7984 */ /* 0x000e220000000c00 */
[----:B------:R-:W-:Y:S01]  /*4f20*/  BAR.SYNC.DEFER_BLOCKING 0x0 ;  /* 0x0000000000007b1d */ /* 0x000fe20000010000 */
[----:B------:R-:W-:-:S05]  /*4f30*/  FMUL R75, R140, R145 ;  /* 0x000000918c4b7220 */ /* 0x000fca0000400000 */
[----:B------:R-:W-:-:S04]  /*4f40*/  SEL R75, R75, RZ, !P6 ;  /* 0x000000ff4b4b7207 */ /* 0x000fc80007000000 */
[----:B------:R-:W-:Y:S01]  /*4f50*/  SEL R75, R75, RZ, !P0 ;  /* 0x000000ff4b4b7207 */ /* 0x000fe20004000000 */
[----:B------:R0:W-:Y:S04]  /*4f60*/  STS.64 [R82], R66 ;  /* 0x0000004252007388 */ /* 0x0001e80000000a00 */
[----:B------:R-:W-:Y:S04]  /*4f70*/  STS.64 [R88+0x800], R70 ;  /* 0x0008004658007388 */ /* 0x000fe80000000a00 */
[----:B------:R-:W-:Y:S04]  /*4f80*/  STS.64 [R82+0x40], R64 ;  /* 0x0000404052007388 */ /* 0x000fe80000000a00 */
[----:B------:R-:W-:Y:S04]  /*4f90*/  STS.64 [R88+0x840], R72 ;  /* 0x0008404858007388 */ /* 0x000fe80000000a00 */
[----:B------:R0:W-:Y:S04]  /*4fa0*/  STS.64 [R82+0x80], R14 ;  /* 0x0000800e52007388 */ /* 0x0001e80000000a00 */
[----:B------:R-:W-:Y:S04]  /*4fb0*/  STS.64 [R88+0x880], R74 ;  /* 0x0008804a58007388 */ /* 0x000fe80000000a00 */
[----:B------:R-:W-:Y:S04]  /*4fc0*/  STS.64 [R82+0xc0], R68 ;  /* 0x0000c04452007388 */ /* 0x000fe80000000a00 */
[----:B------:R-:W-:Y:S01]  /*4fd0*/  STS.64 [R88+0x8c0], R76 ;  /* 0x0008c04c58007388 */ /* 0x000fe20000000a00 */
[----:B------:R-:W-:-:S02]  /*4fe0*/  ISETP.NE.AND P0, PT, R132, RZ, PT ;  /* 0x000000ff8400720c */ /* 0x000fc40003f05270 */
[----:B------:R-:W-:-:S05]  /*4ff0*/  LOP3.LUT R83, R83, 0x3c, RZ, 0xc0, !PT ;  /* 0x0000003c53537812 */ /* 0x000fca00078ec0ff */
[----:B------:R-:W-:Y:S01]  /*5000*/  IMAD.WIDE.U32 R84, R83, 0x4, R84 ;  /* 0x0000000453547825 */ /* 0x000fe200078e0054 */
[----:B------:R-:W-:Y:S01]  /*5010*/  BAR.SYNC.DEFER_BLOCKING 0x0 ;  /* 0x0000000000007b1d */ /* 0x000fe20000010000 */
[----:B------:R-:W-:Y:S02]  /*5020*/  ISETP.NE.AND P1, PT, R131, RZ, PT ;  /* 0x000000ff8300720c */ /* 0x000fe40003f25270 */
[----:B------:R-:W-:Y:S02]  /*5030*/  ISETP.NE.AND P2, PT, R137, RZ, PT ;  /* 0x000000ff8900720c */ /* 0x000fe40003f45270 */
[----:B------:R-:W-:Y:S01]  /*5040*/  ISETP.NE.AND P3, PT, R136, RZ, PT ;  /* 0x000000ff8800720c */ /* 0x000fe20003f65270 */
[----:B0-----:R0:W-:Y:S01]  /*5050*/  @P0 STG.E.128 desc[UR8][R84.64], R16 ;  /* 0x0000001054000986 */ /* 0x0011e2000c101d08 */
[----:B------:R-:W-:-:S04]  /*5060*/  IADD3 R66, P0, R7, UR4, RZ ;  /* 0x0000000407427c10 */ /* 0x000fc8000ff1e0ff */
[----:B------:R-:W-:Y:S02]  /*5070*/  IADD3.X R67, R10, UR5, RZ, P0, !PT ;  /* 0x000000050a437c10 */ /* 0x000fe400087fe4ff */
[----:B------:R-:W-:-:S04]  /*5080*/  IADD3 R14, P0, R12, UR4, RZ ;  /* 0x000000040c0e7c10 */ /* 0x000fc8000ff1e0ff */
[----:B------:R-:W-:Y:S02]  /*5090*/  IADD3.X R15, R8, UR5, RZ, P0, !PT ;  /* 0x00000005080f7c10 */ /* 0x000fe400087fe4ff */
[----:B------:R-:W-:-:S04]  /*50a0*/  IADD3 R64, P0, R11, UR4, RZ ;  /* 0x000000040b407c10 */ /* 0x000fc8000ff1e0ff */
[----:B------:R-:W-:Y:S02]  /*50b0*/  IADD3.X R65, R5, UR5, RZ, P0, !PT ;  /* 0x0000000505417c10 */ /* 0x000fe400087fe4ff */
[----:B0-----:R-:W-:Y:S01]  /*50c0*/  IADD3 R16, P0, R9, UR4, RZ ;  /* 0x0000000409107c10 */ /* 0x001fe2000ff1e0ff */
[----:B------:R-:W-:-:S03]  /*50d0*/  IMAD.WIDE.U32 R86, R83, 0x4, R86 ;  /* 0x0000000453567825 */ /* 0x000fc600078e0056 */
[----:B------:R-:W-:Y:S02]  /*50e0*/  IADD3.X R17, R3, UR5, RZ, P0, !PT ;  /* 0x0000000503117c10 */ /* 0x000fe400087fe4ff */
[----:B------:R-:W-:Y:S01]  /*50f0*/  IADD3 R6, P0, R6, UR4, RZ ;  /* 0x0000000406067c10 */ /* 0x000fe2000ff1e0ff */
[----:B------:R-:W-:-:S03]  /*5100*/  IMAD.WIDE.U32 R138, R83, 0x4, R138 ;  /* 0x00000004538a7825 */ /* 0x000fc600078e008a */
[----:B------:R-:W-:Y:S01]  /*5110*/  IADD3.X R7, R2, UR5, RZ, P0, !PT ;  /* 0x0000000502077c10 */ /* 0x000fe200087fe4ff */
[C---:B------:R-:W-:Y:S01]  /*5120*/  IMAD.WIDE.U32 R10, R83.reuse, 0x4, R66 ;  /* 0x00000004530a7825 */ /* 0x040fe200078e0042 */
[----:B-1----:R-:W-:Y:S03]  /*5130*/  @P1 STG.E.128 desc[UR8][R86.64], R20 ;  /* 0x0000001456001986 */ /* 0x002fe6000c101d08 */
[----:B------:R-:W-:Y:S01]  /*5140*/  IMAD.WIDE.U32 R8, R83, 0x4, R14 ;  /* 0x0000000453087825 */ /* 0x000fe200078e000e */
[----:B------:R-:W-:Y:S01]  /*5150*/  IADD3 R14, P0, R4, UR4, RZ ;  /* 0x00000004040e7c10 */ /* 0x000fe2000ff1e0ff */
[----:B--2---:R-:W-:Y:S03]  /*5160*/  @P2 STG.E.128 desc[UR8][R138.64], R24 ;  /* 0x000000188a002986 */ /* 0x004fe6000c101d08 */
[----:B------:R-:W-:Y:S01]  /*5170*/  IADD3.X R15, R0, UR5, RZ, P0, !PT ;  /* 0x00000005000f7c10 */ /* 0x000fe200087fe4ff */
[----:B---3--:R0:W-:Y:S01]  /*5180*/  @P3 STG.E.128 desc[UR8][R10.64], R28 ;  /* 0x0000001c0a003986 */ /* 0x0081e2000c101d08 */
[----:B------:R-:W-:-:S02]  /*5190*/  ISETP.NE.AND P4, PT, R135, RZ, PT ;  /* 0x000000ff8700720c */ /* 0x000fc40003f85270 */
[----:B------:R-:W-:Y:S02]  /*51a0*/  ISETP.NE.AND P5, PT, R134, RZ, PT ;  /* 0x000000ff8600720c */ /* 0x000fe40003fa5270 */
[----:B------:R-:W-:Y:S01]  /*51b0*/  ISETP.NE.AND P6, PT, R133, RZ, PT ;  /* 0x000000ff8500720c */ /* 0x000fe20003fc5270 */
[C---:B------:R-:W-:Y:S01]  /*51c0*/  IMAD.WIDE.U32 R2, R83.reuse, 0x4, R64 ;  /* 0x0000000453027825 */ /* 0x040fe200078e0040 */
[----:B------:R-:W1:Y:S03]  /*51d0*/  LDS.128 R20, [R81] ;  /* 0x0000000051147984 */ /* 0x000e660000000c00 */
[C---:B------:R-:W-:Y:S01]  /*51e0*/  IMAD.WIDE.U32 R4, R83.reuse, 0x4, R16 ;  /* 0x0000000453047825 */ /* 0x040fe200078e0010 */
[----:B------:R-:W2:Y:S03]  /*51f0*/  LDS.128 R24, [R80+0x400] ;  /* 0x0004000050187984 */ /* 0x000ea60000000c00 */
[----:B------:R-:W-:Y:S01]  /*5200*/  IMAD.WIDE.U32 R6, R83, 0x4, R6 ;  /* 0x0000000453067825 */ /* 0x000fe200078e0006 */
[----:B------:R-:W3:Y:S01]  /*5210*/  LDS.128 R28, [R79+0x800] ;  /* 0x000800004f1c7984 */ /* 0x000ee20000000c00 */
[----:B0-----:R-:W-:-:S04]  /*5220*/  IADD3 R10, P0, R102, UR4, RZ ;  /* 0x00000004660a7c10 */ /* 0x001fc8000ff1e0ff */
[----:B------:R-:W-:Y:S02]  /*5230*/  IADD3.X R11, R13, UR5, RZ, P0, !PT ;  /* 0x000000050d0b7c10 */ /* 0x000fe400087fe4ff */
[----:B------:R-:W-:Y:S01]  /*5240*/  ISETP.NE.AND P0, PT, R127, RZ, PT ;  /* 0x000000ff7f00720c */ /* 0x000fe20003f05270 */
[----:B----4-:R0:W-:Y:S04]  /*5250*/  @P4 STG.E.128 desc[UR8][R8.64], R32 ;  /* 0x0000002008004986 */ /* 0x0101e8000c101d08 */
[----:B-----5:R4:W-:Y:S04]  /*5260*/  @P5 STG.E.128 desc[UR8][R2.64], R36 ;  /* 0x0000002402005986 */ /* 0x0209e8000c101d08 */
[----:B------:R5:W-:Y:S04]  /*5270*/  @P6 STG.E.128 desc[UR8][R4.64], R40 ;  /* 0x0000002804006986 */ /* 0x000be8000c101d08 */
[----:B------:R-:W-:Y:S01]  /*5280*/  @P0 STG.E.128 desc[UR8][R6.64], R44 ;  /* 0x0000002c06000986 */ /* 0x000fe2000c101d08 */
[----:B0-----:R-:W-:-:S04]  /*5290*/  IADD3 R8, P0, R108, UR4, RZ ;  /* 0x000000046c087c10 */ /* 0x001fc8000ff1e0ff */
[----:B------:R-:W-:Y:S02]  /*52a0*/  IADD3.X R9, R103, UR5, RZ, P0, !PT ;  /* 0x0000000567097c10 */ /* 0x000fe400087fe4ff */
[----:B------:R-:W-:Y:S01]  /*52b0*/  ISETP.NE.AND P0, PT, R126, RZ, PT ;  /* 0x000000ff7e00720c */ /* 0x000fe20003f05270 */
[----:B----4-:R-:W-:-:S12]  /*52c0*/  IMAD.WIDE.U32 R2, R83, 0x4, R14 ;  /* 0x0000000453027825 */ /* 0x010fd800078e000e */
[----:B------:R0:W-:Y:S01]  /*52d0*/  @P0 STG.E.128 desc[UR8][R2.64], R48 ;  /* 0x0000003002000986 */ /* 0x0001e2000c101d08 */
[----:B------:R-:W-:-:S04]  /*52e0*/  IADD3 R12, P0, R110, UR4, RZ ;  /* 0x000000046e0c7c10 */ /* 0x000fc8000ff1e0ff */
[----:B------:R-:W-:Y:S02]  /*52f0*/  IADD3.X R13, R109, UR5, RZ, P0, !PT ;  /* 0x000000056d0d7c10 */ /* 0x000fe400087fe4ff */
[----:B------:R-:W-:-:S04]  /*5300*/  IADD3 R14, P0, R112, UR4, RZ ;  /* 0x00000004700e7c10 */ /* 0x000fc8000ff1e0ff */
[----:B------:R-:W-:Y:S02]  /*5310*/  IADD3.X R15, R111, UR5, RZ, P0, !PT ;  /* 0x000000056f0f7c10 */ /* 0x000fe400087fe4ff */
[----:B------:R-:W-:-:S04]  /*5320*/  IADD3 R16, P0, R114, UR4, RZ ;  /* 0x0000000472107c10 */ /* 0x000fc8000ff1e0ff */
[----:B------:R-:W-:Y:S02]  /*5330*/  IADD3.X R17, R113, UR5, RZ, P0, !PT ;  /* 0x0000000571117c10 */ /* 0x000fe400087fe4ff */
[----:B------:R-:W-:Y:S01]  /*5340*/  ISETP.NE.AND P0, PT, R125, RZ, PT ;  /* 0x000000ff7d00720c */ /* 0x000fe20003f05270 */
[----:B-----5:R-:W-:Y:S01]  /*5350*/  IMAD.WIDE.U32 R4, R83, 0x4, R10 ;  /* 0x0000000453047825 */ /* 0x020fe200078e000a */
[----:B------:R-:W-:Y:S02]  /*5360*/  ISETP.NE.AND P1, PT, R124, RZ, PT ;  /* 0x000000ff7c00720c */ /* 0x000fe40003f25270 */
[----:B------:R-:W-:Y:S02]  /*5370*/  ISETP.NE.AND P2, PT, R123, RZ, PT ;  /* 0x000000ff7b00720c */ /* 0x000fe40003f45270 */
[----:B------:R-:W-:Y:S02]  /*5380*/  ISETP.NE.AND P3, PT, R122, RZ, PT ;  /* 0x000000ff7a00720c */ /* 0x000fe40003f65270 */
[----:B------:R-:W-:-:S02]  /*5390*/  ISETP.NE.AND P4, PT, R121, RZ, PT ;  /* 0x000000ff7900720c */ /* 0x000fc40003f85270 */
[----:B------:R-:W-:-:S03]  /*53a0*/  ISETP.NE.AND P5, PT, R120, RZ, PT ;  /* 0x000000ff7800720c */ /* 0x000fc60003fa5270 */
[----:B------:R4:W-:Y:S01]  /*53b0*/  @P0 STG.E.128 desc[UR8][R4.64], R52 ;  /* 0x0000003404000986 */ /* 0x0009e2000c101d08 */
[----:B------:R-:W-:Y:S02]  /*53c0*/  IADD3 R18, P0, R116, UR4, RZ ;  /* 0x0000000474127c10 */ /* 0x000fe4000ff1e0ff */
[----:B------:R-:W-:Y:S01]  /*53d0*/  ISETP.NE.AND P6, PT, R119, RZ, PT ;  /* 0x000000ff7700720c */ /* 0x000fe20003fc5270 */
[----:B0-----:R-:W-:Y:S01]  /*53e0*/  IMAD.WIDE.U32 R2, R83, 0x4, R8 ;  /* 0x0000000453027825 */ /* 0x001fe200078e0008 */
[----:B------:R-:W-:-:S03]  /*53f0*/  IADD3.X R19, R115, UR5, RZ, P0, !PT ;  /* 0x0000000573137c10 */ /* 0x000fc600087fe4ff */
[C---:B------:R-:W-:Y:S01]  /*5400*/  IMAD.WIDE.U32 R6, R83.reuse, 0x4, R12 ;  /* 0x0000000453067825 */ /* 0x040fe200078e000c */
[----:B------:R4:W-:Y:S03]  /*5410*/  @P1 STG.E.128 desc[UR8][R2.64], R56 ;  /* 0x0000003802001986 */ /* 0x0009e6000c101d08 */
[----:B------:R-:W-:Y:S01]  /*5420*/  IMAD.WIDE.U32 R8, R83, 0x4, R14 ;  /* 0x0000000453087825 */ /* 0x000fe200078e000e */
[----:B------:R-:W-:-:S03]  /*5430*/  IADD3 R118, P0, R118, UR4, RZ ;  /* 0x0000000476767c10 */ /* 0x000fc6000ff1e0ff */
[C---:B------:R-:W-:Y:S01]  /*5440*/  IMAD.WIDE.U32 R10, R83.reuse, 0x4, R16 ;  /* 0x00000004530a7825 */ /* 0x040fe200078e0010 */
[----:B------:R4:W-:Y:S03]  /*5450*/  @P2 STG.E.128 desc[UR8][R6.64], R60 ;  /* 0x0000003c06002986 */ /* 0x0009e6000c101d08 */
[----:B------:R-:W-:Y:S01]  /*5460*/  IMAD.WIDE.U32 R12, R83, 0x4, R18 ;  /* 0x00000004530c7825 */ /* 0x000fe200078e0012 */
[----:B-1----:R4:W-:Y:S01]  /*5470*/  @P3 STG.E.128 desc[UR8][R8.64], R20 ;  /* 0x0000001408003986 */ /* 0x0029e2000c101d08 */
[----:B------:R-:W-:-:S03]  /*5480*/  IADD3.X R119, R117, UR5, RZ, P0, !PT ;  /* 0x0000000575777c10 */ /* 0x000fc600087fe4ff */
[----:B--2---:R4:W-:Y:S04]  /*5490*/  @P4 STG.E.128 desc[UR8][R10.64], R24 ;  /* 0x000000180a004986 */ /* 0x0049e8000c101d08 */
[----:B---3--:R4:W-:Y:S01]  /*54a0*/  @P5 STG.E.128 desc[UR8][R12.64], R28 ;  /* 0x0000001c0c005986 */ /* 0x0089e2000c101d08 */
[----:B------:R-:W-:Y:S05]  /*54b0*/  @!P6 EXIT ;  /* 0x000000000000e94d */ /* 0x000fea0003800000 */
[----:B------:R-:W0:Y:S01]  /*54c0*/  LDS.128 R76, [R78+0xc00] ;  /* 0x000c00004e4c7984 */ /* 0x000e220000000c00 */
[----:B----4-:R-:W-:-:S05]  /*54d0*/  IMAD.WIDE.U32 R2, R83, 0x4, R118 ;  /* 0x0000000453027825 */ /* 0x010fca00078e0076 */
[----:B0-----:R-:W-:Y:S01]  /*54e0*/  STG.E.128 desc[UR8][R2.64], R76 ;  /* 0x0000004c02007986 */ /* 0x001fe2000c101d08 */
[----:B------:R-:W-:Y:S05]  /*54f0*/  EXIT ;  /* 0x000000000000794d */ /* 0x000fea0003800000 */
.L_x_0:
[----:B------:R-:W-:-:S00]  /*5500*/  BRA `(.L_x_0) ;  /* 0xfffffffc00fc7947 */ /* 0x000fc0000383ffff */
[----:B------:R-:W-:-:S00]  /*5510*/  NOP ;  /* 0x0000000000007918 */ /* 0x000fc00000000000 */
        /* <DEDUP_REMOVED lines=14> */
.L_x_1:


//--------------------- .nv.shared.chunk_scaled_dot_kkt_fwd_kernel --------------------------
	.section	.nv.shared.chunk_scaled_dot_kkt_fwd_kernel,"aw",@nobits
	.sectionflags	@""
	.align	16
	.zero		1024


//--------------------- .nv.shared.reserved.0     --------------------------
	.section	.nv.shared.reserved.0,"aw",@nobits
	.weak		__nv_reservedSMEM_offset_0_alias
	.size		__nv_reservedSMEM_offset_0_alias, 0, 0
	.other		__nv_reservedSMEM_offset_0_alias,@"STO_CUDA_RESERVED_SHARED STV_DEFAULT"
__nv_reservedSMEM_offset_0_alias:
	.zero		0


//--------------------- .nv.constant0.chunk_scaled_dot_kkt_fwd_kernel --------------------------
	.section	.nv.constant0.chunk_scaled_dot_kkt_fwd_kernel,"a",@progbits
	.sectionflags	@""
	.align	4
.nv.constant0.chunk_scaled_dot_kkt_fwd_kernel:
	.zero		576


//--------------------- SYMBOLS --------------------------

	.type		.nv.reservedSmem.offset0,@object
	.size		.nv.reservedSmem.offset0,0x4
